//
// Generated by NVIDIA NVVM Compiler
//
// Compiler Build ID: CL-36424714
// Cuda compilation tools, release 13.0, V13.0.88
// Based on NVVM 20.0.0
//

.version 9.0
.target sm_100
.address_size 64

	// .globl	_Z27calculateCoefficientsKernelPdS_PKdS1_iid
.func  (.param .align 16 .b8 func_retval0[16]) __internal_trig_reduction_slowpathd
(
	.param .b64 __internal_trig_reduction_slowpathd_param_0
)
;
.global .align 8 .b8 __cudart_i2opi_d[144] = {8, 93, 141, 31, 177, 95, 251, 107, 234, 146, 82, 138, 247, 57, 7, 61, 123, 241, 229, 235, 199, 186, 39, 117, 45, 234, 95, 158, 102, 63, 70, 79, 183, 9, 203, 39, 207, 126, 54, 109, 31, 109, 10, 90, 139, 17, 47, 239, 15, 152, 5, 222, 255, 151, 248, 31, 59, 40, 249, 189, 139, 95, 132, 156, 244, 57, 83, 131, 57, 214, 145, 57, 65, 126, 95, 180, 38, 112, 156, 233, 132, 68, 187, 46, 245, 53, 130, 232, 62, 167, 41, 177, 28, 235, 29, 254, 28, 146, 209, 9, 234, 46, 73, 6, 224, 210, 77, 66, 58, 110, 36, 183, 97, 197, 187, 222, 171, 99, 81, 254, 65, 144, 67, 60, 153, 149, 98, 219, 192, 221, 52, 245, 209, 87, 39, 252, 41, 21, 68, 78, 110, 131, 249, 162};
.global .align 16 .b8 __cudart_sin_cos_coeffs[128] = {70, 210, 176, 44, 241, 229, 90, 190, 146, 227, 172, 105, 227, 29, 199, 62, 161, 98, 219, 25, 160, 1, 42, 191, 24, 8, 17, 17, 17, 17, 129, 63, 84, 85, 85, 85, 85, 85, 197, 191, 0, 0, 0, 0, 0, 0, 0, 0, 0, 0, 0, 0, 0, 0, 0, 0, 100, 129, 253, 32, 131, 255, 168, 189, 40, 133, 239, 193, 167, 238, 33, 62, 217, 230, 6, 142, 79, 126, 146, 190, 233, 188, 221, 25, 160, 1, 250, 62, 71, 93, 193, 22, 108, 193, 86, 191, 81, 85, 85, 85, 85, 85, 165, 63, 0, 0, 0, 0, 0, 0, 224, 191, 0, 0, 0, 0, 0, 0, 240, 63};

.visible .entry _Z27calculateCoefficientsKernelPdS_PKdS1_iid(
	.param .u64 .ptr .align 1 _Z27calculateCoefficientsKernelPdS_PKdS1_iid_param_0,
	.param .u64 .ptr .align 1 _Z27calculateCoefficientsKernelPdS_PKdS1_iid_param_1,
	.param .u64 .ptr .align 1 _Z27calculateCoefficientsKernelPdS_PKdS1_iid_param_2,
	.param .u64 .ptr .align 1 _Z27calculateCoefficientsKernelPdS_PKdS1_iid_param_3,
	.param .u32 _Z27calculateCoefficientsKernelPdS_PKdS1_iid_param_4,
	.param .u32 _Z27calculateCoefficientsKernelPdS_PKdS1_iid_param_5,
	.param .f64 _Z27calculateCoefficientsKernelPdS_PKdS1_iid_param_6
)
{
	.reg .pred 	%p<14>;
	.reg .b32 	%r<31>;
	.reg .b64 	%rd<37>;
	.reg .b64 	%fd<88>;

	ld.param.u64 	%rd12, [_Z27calculateCoefficientsKernelPdS_PKdS1_iid_param_2];
	ld.param.u32 	%r13, [_Z27calculateCoefficientsKernelPdS_PKdS1_iid_param_4];
	ld.param.u32 	%r14, [_Z27calculateCoefficientsKernelPdS_PKdS1_iid_param_5];
	ld.param.f64 	%fd20, [_Z27calculateCoefficientsKernelPdS_PKdS1_iid_param_6];
	mov.u32 	%r1, %ctaid.x;
	setp.ge.s32 	%p1, %r1, %r14;
	@%p1 bra 	$L__BB0_17;
	mov.u32 	%r27, %tid.x;
	setp.ge.s32 	%p2, %r27, %r13;
	mov.f64 	%fd86, 0d0000000000000000;
	mov.f64 	%fd87, %fd86;
	@%p2 bra 	$L__BB0_13;
	add.s32 	%r15, %r1, 1;
	cvt.rn.f64.u32 	%fd23, %r15;
	mul.f64 	%fd1, %fd20, %fd23;
	cvta.to.global.u64 	%rd1, %rd12;
	mov.f64 	%fd87, 0d0000000000000000;
	mov.u64 	%rd20, __cudart_sin_cos_coeffs;
	mov.f64 	%fd86, %fd87;
$L__BB0_3:
	ld.param.u64 	%rd34, [_Z27calculateCoefficientsKernelPdS_PKdS1_iid_param_3];
	mul.wide.s32 	%rd14, %r27, 8;
	add.s64 	%rd15, %rd1, %rd14;
	ld.global.f64 	%fd24, [%rd15];
	mul.f64 	%fd4, %fd1, %fd24;
	cvta.to.global.u64 	%rd16, %rd34;
	add.s64 	%rd17, %rd16, %rd14;
	ld.global.f64 	%fd5, [%rd17];
	abs.f64 	%fd6, %fd4;
	setp.neu.f64 	%p3, %fd6, 0d7FF0000000000000;
	@%p3 bra 	$L__BB0_5;
	mov.f64 	%fd30, 0d0000000000000000;
	mul.rn.f64 	%fd84, %fd4, %fd30;
	mov.b32 	%r29, 1;
	bra.uni 	$L__BB0_8;
$L__BB0_5:
	mul.f64 	%fd25, %fd4, 0d3FE45F306DC9C883;
	cvt.rni.s32.f64 	%r28, %fd25;
	cvt.rn.f64.s32 	%fd26, %r28;
	fma.rn.f64 	%fd27, %fd26, 0dBFF921FB54442D18, %fd4;
	fma.rn.f64 	%fd28, %fd26, 0dBC91A62633145C00, %fd27;
	fma.rn.f64 	%fd84, %fd26, 0dB97B839A252049C0, %fd28;
	setp.ltu.f64 	%p4, %fd6, 0d41E0000000000000;
	@%p4 bra 	$L__BB0_7;
	{ // callseq 0, 0
	.param .b64 param0;
	st.param.f64 	[param0], %fd4;
	.param .align 16 .b8 retval0[16];
	call.uni (retval0), 
	__internal_trig_reduction_slowpathd, 
	(
	param0
	);
	ld.param.f64 	%fd84, [retval0];
	ld.param.b32 	%r28, [retval0+8];
	} // callseq 0
$L__BB0_7:
	add.s32 	%r29, %r28, 1;
$L__BB0_8:
	setp.neu.f64 	%p5, %fd6, 0d7FF0000000000000;
	shl.b32 	%r18, %r29, 6;
	cvt.u64.u32 	%rd18, %r18;
	and.b64  	%rd19, %rd18, 64;
	add.s64 	%rd21, %rd20, %rd19;
	mul.rn.f64 	%fd31, %fd84, %fd84;
	and.b32  	%r19, %r29, 1;
	setp.eq.b32 	%p6, %r19, 1;
	selp.f64 	%fd32, 0dBDA8FF8320FD8164, 0d3DE5DB65F9785EBA, %p6;
	ld.global.nc.v2.f64 	{%fd33, %fd34}, [%rd21];
	fma.rn.f64 	%fd35, %fd32, %fd31, %fd33;
	fma.rn.f64 	%fd36, %fd35, %fd31, %fd34;
	ld.global.nc.v2.f64 	{%fd37, %fd38}, [%rd21+16];
	fma.rn.f64 	%fd39, %fd36, %fd31, %fd37;
	fma.rn.f64 	%fd40, %fd39, %fd31, %fd38;
	ld.global.nc.v2.f64 	{%fd41, %fd42}, [%rd21+32];
	fma.rn.f64 	%fd43, %fd40, %fd31, %fd41;
	fma.rn.f64 	%fd44, %fd43, %fd31, %fd42;
	fma.rn.f64 	%fd45, %fd44, %fd84, %fd84;
	fma.rn.f64 	%fd46, %fd44, %fd31, 0d3FF0000000000000;
	selp.f64 	%fd47, %fd46, %fd45, %p6;
	and.b32  	%r20, %r29, 2;
	setp.eq.s32 	%p7, %r20, 0;
	mov.f64 	%fd48, 0d0000000000000000;
	sub.f64 	%fd49, %fd48, %fd47;
	selp.f64 	%fd50, %fd47, %fd49, %p7;
	fma.rn.f64 	%fd86, %fd5, %fd50, %fd86;
	@%p5 bra 	$L__BB0_10;
	mov.f64 	%fd56, 0d0000000000000000;
	mul.rn.f64 	%fd85, %fd4, %fd56;
	mov.b32 	%r30, 0;
	bra.uni 	$L__BB0_12;
$L__BB0_10:
	mul.f64 	%fd51, %fd4, 0d3FE45F306DC9C883;
	cvt.rni.s32.f64 	%r30, %fd51;
	cvt.rn.f64.s32 	%fd52, %r30;
	fma.rn.f64 	%fd53, %fd52, 0dBFF921FB54442D18, %fd4;
	fma.rn.f64 	%fd54, %fd52, 0dBC91A62633145C00, %fd53;
	fma.rn.f64 	%fd85, %fd52, 0dB97B839A252049C0, %fd54;
	setp.ltu.f64 	%p8, %fd6, 0d41E0000000000000;
	@%p8 bra 	$L__BB0_12;
	{ // callseq 1, 0
	.param .b64 param0;
	st.param.f64 	[param0], %fd4;
	.param .align 16 .b8 retval0[16];
	call.uni (retval0), 
	__internal_trig_reduction_slowpathd, 
	(
	param0
	);
	ld.param.f64 	%fd85, [retval0];
	ld.param.b32 	%r30, [retval0+8];
	} // callseq 1
$L__BB0_12:
	shl.b32 	%r23, %r30, 6;
	cvt.u64.u32 	%rd22, %r23;
	and.b64  	%rd23, %rd22, 64;
	add.s64 	%rd25, %rd20, %rd23;
	mul.rn.f64 	%fd57, %fd85, %fd85;
	and.b32  	%r24, %r30, 1;
	setp.eq.b32 	%p9, %r24, 1;
	selp.f64 	%fd58, 0dBDA8FF8320FD8164, 0d3DE5DB65F9785EBA, %p9;
	ld.global.nc.v2.f64 	{%fd59, %fd60}, [%rd25];
	fma.rn.f64 	%fd61, %fd58, %fd57, %fd59;
	fma.rn.f64 	%fd62, %fd61, %fd57, %fd60;
	ld.global.nc.v2.f64 	{%fd63, %fd64}, [%rd25+16];
	fma.rn.f64 	%fd65, %fd62, %fd57, %fd63;
	fma.rn.f64 	%fd66, %fd65, %fd57, %fd64;
	ld.global.nc.v2.f64 	{%fd67, %fd68}, [%rd25+32];
	fma.rn.f64 	%fd69, %fd66, %fd57, %fd67;
	fma.rn.f64 	%fd70, %fd69, %fd57, %fd68;
	fma.rn.f64 	%fd71, %fd70, %fd85, %fd85;
	fma.rn.f64 	%fd72, %fd70, %fd57, 0d3FF0000000000000;
	selp.f64 	%fd73, %fd72, %fd71, %p9;
	and.b32  	%r25, %r30, 2;
	setp.eq.s32 	%p10, %r25, 0;
	mov.f64 	%fd74, 0d0000000000000000;
	sub.f64 	%fd75, %fd74, %fd73;
	selp.f64 	%fd76, %fd73, %fd75, %p10;
	fma.rn.f64 	%fd87, %fd5, %fd76, %fd87;
	mov.u32 	%r26, %ntid.x;
	add.s32 	%r27, %r27, %r26;
	setp.lt.s32 	%p11, %r27, %r13;
	@%p11 bra 	$L__BB0_3;
$L__BB0_13:
	ld.param.u64 	%rd32, [_Z27calculateCoefficientsKernelPdS_PKdS1_iid_param_0];
	cvta.to.global.u64 	%rd26, %rd32;
	mul.wide.u32 	%rd27, %r1, 8;
	add.s64 	%rd2, %rd26, %rd27;
	ld.global.u64 	%rd35, [%rd2+8];
$L__BB0_14:
	mov.b64 	%fd77, %rd35;
	add.f64 	%fd78, %fd86, %fd77;
	mov.b64 	%rd28, %fd78;
	atom.relaxed.global.cas.b64 	%rd5, [%rd2+8], %rd35, %rd28;
	setp.ne.s64 	%p12, %rd35, %rd5;
	mov.u64 	%rd35, %rd5;
	@%p12 bra 	$L__BB0_14;
	ld.param.u64 	%rd33, [_Z27calculateCoefficientsKernelPdS_PKdS1_iid_param_1];
	cvta.to.global.u64 	%rd29, %rd33;
	add.s64 	%rd6, %rd29, %rd27;
	ld.global.u64 	%rd36, [%rd6+8];
$L__BB0_16:
	mov.b64 	%fd79, %rd36;
	add.f64 	%fd80, %fd87, %fd79;
	mov.b64 	%rd31, %fd80;
	atom.relaxed.global.cas.b64 	%rd9, [%rd6+8], %rd36, %rd31;
	setp.ne.s64 	%p13, %rd36, %rd9;
	mov.u64 	%rd36, %rd9;
	@%p13 bra 	$L__BB0_16;
$L__BB0_17:
	ret;

}
	// .globl	_Z21calculateSeriesKernelPdPKdS1_S1_iid
.visible .entry _Z21calculateSeriesKernelPdPKdS1_S1_iid(
	.param .u64 .ptr .align 1 _Z21calculateSeriesKernelPdPKdS1_S1_iid_param_0,
	.param .u64 .ptr .align 1 _Z21calculateSeriesKernelPdPKdS1_S1_iid_param_1,
	.param .u64 .ptr .align 1 _Z21calculateSeriesKernelPdPKdS1_S1_iid_param_2,
	.param .u64 .ptr .align 1 _Z21calculateSeriesKernelPdPKdS1_S1_iid_param_3,
	.param .u32 _Z21calculateSeriesKernelPdPKdS1_S1_iid_param_4,
	.param .u32 _Z21calculateSeriesKernelPdPKdS1_S1_iid_param_5,
	.param .f64 _Z21calculateSeriesKernelPdPKdS1_S1_iid_param_6
)
{
	.reg .pred 	%p<12>;
	.reg .b32 	%r<36>;
	.reg .b64 	%rd<30>;
	.reg .b64 	%fd<89>;

	ld.param.u64 	%rd9, [_Z21calculateSeriesKernelPdPKdS1_S1_iid_param_1];
	ld.param.u64 	%rd11, [_Z21calculateSeriesKernelPdPKdS1_S1_iid_param_2];
	ld.param.u64 	%rd10, [_Z21calculateSeriesKernelPdPKdS1_S1_iid_param_3];
	ld.param.u32 	%r14, [_Z21calculateSeriesKernelPdPKdS1_S1_iid_param_4];
	ld.param.u32 	%r13, [_Z21calculateSeriesKernelPdPKdS1_S1_iid_param_5];
	ld.param.f64 	%fd23, [_Z21calculateSeriesKernelPdPKdS1_S1_iid_param_6];
	cvta.to.global.u64 	%rd1, %rd11;
	mov.u32 	%r15, %ctaid.x;
	mov.u32 	%r16, %ntid.x;
	mov.u32 	%r17, %tid.x;
	mad.lo.s32 	%r1, %r15, %r16, %r17;
	setp.ge.s32 	%p1, %r1, %r14;
	@%p1 bra 	$L__BB1_14;
	cvta.to.global.u64 	%rd12, %rd9;
	ld.global.f64 	%fd1, [%rd1];
	mul.wide.s32 	%rd13, %r1, 8;
	add.s64 	%rd14, %rd12, %rd13;
	ld.global.f64 	%fd25, [%rd14];
	mul.f64 	%fd2, %fd23, %fd25;
	setp.lt.s32 	%p2, %r13, 1;
	mov.f64 	%fd88, 0d0000000000000000;
	@%p2 bra 	$L__BB1_13;
	neg.s32 	%r32, %r13;
	add.s64 	%rd29, %rd1, 8;
	cvta.to.global.u64 	%rd15, %rd10;
	add.s64 	%rd28, %rd15, 8;
	mov.f64 	%fd88, 0d0000000000000000;
	mov.f64 	%fd83, 0d3FF0000000000000;
	mov.u64 	%rd18, __cudart_sin_cos_coeffs;
$L__BB1_3:
	mul.f64 	%fd5, %fd2, %fd83;
	ld.global.f64 	%fd6, [%rd28];
	abs.f64 	%fd7, %fd5;
	setp.neu.f64 	%p3, %fd7, 0d7FF0000000000000;
	@%p3 bra 	$L__BB1_5;
	mov.f64 	%fd33, 0d0000000000000000;
	mul.rn.f64 	%fd85, %fd5, %fd33;
	mov.b32 	%r33, 0;
	bra.uni 	$L__BB1_7;
$L__BB1_5:
	mul.f64 	%fd28, %fd5, 0d3FE45F306DC9C883;
	cvt.rni.s32.f64 	%r33, %fd28;
	cvt.rn.f64.s32 	%fd29, %r33;
	fma.rn.f64 	%fd30, %fd29, 0dBFF921FB54442D18, %fd5;
	fma.rn.f64 	%fd31, %fd29, 0dBC91A62633145C00, %fd30;
	fma.rn.f64 	%fd85, %fd29, 0dB97B839A252049C0, %fd31;
	setp.ltu.f64 	%p4, %fd7, 0d41E0000000000000;
	@%p4 bra 	$L__BB1_7;
	{ // callseq 2, 0
	.param .b64 param0;
	st.param.f64 	[param0], %fd5;
	.param .align 16 .b8 retval0[16];
	call.uni (retval0), 
	__internal_trig_reduction_slowpathd, 
	(
	param0
	);
	ld.param.f64 	%fd85, [retval0];
	ld.param.b32 	%r33, [retval0+8];
	} // callseq 2
$L__BB1_7:
	setp.neu.f64 	%p5, %fd7, 0d7FF0000000000000;
	shl.b32 	%r20, %r33, 6;
	cvt.u64.u32 	%rd16, %r20;
	and.b64  	%rd17, %rd16, 64;
	add.s64 	%rd19, %rd18, %rd17;
	mul.rn.f64 	%fd34, %fd85, %fd85;
	and.b32  	%r21, %r33, 1;
	setp.eq.b32 	%p6, %r21, 1;
	selp.f64 	%fd35, 0dBDA8FF8320FD8164, 0d3DE5DB65F9785EBA, %p6;
	ld.global.nc.v2.f64 	{%fd36, %fd37}, [%rd19];
	fma.rn.f64 	%fd38, %fd35, %fd34, %fd36;
	fma.rn.f64 	%fd39, %fd38, %fd34, %fd37;
	ld.global.nc.v2.f64 	{%fd40, %fd41}, [%rd19+16];
	fma.rn.f64 	%fd42, %fd39, %fd34, %fd40;
	fma.rn.f64 	%fd43, %fd42, %fd34, %fd41;
	ld.global.nc.v2.f64 	{%fd44, %fd45}, [%rd19+32];
	fma.rn.f64 	%fd46, %fd43, %fd34, %fd44;
	fma.rn.f64 	%fd47, %fd46, %fd34, %fd45;
	fma.rn.f64 	%fd48, %fd47, %fd85, %fd85;
	fma.rn.f64 	%fd49, %fd47, %fd34, 0d3FF0000000000000;
	selp.f64 	%fd50, %fd49, %fd48, %p6;
	and.b32  	%r22, %r33, 2;
	setp.eq.s32 	%p7, %r22, 0;
	mov.f64 	%fd51, 0d0000000000000000;
	sub.f64 	%fd52, %fd51, %fd50;
	selp.f64 	%fd53, %fd50, %fd52, %p7;
	mul.f64 	%fd12, %fd6, %fd53;
	ld.global.f64 	%fd13, [%rd29];
	@%p5 bra 	$L__BB1_9;
	mov.f64 	%fd60, 0d0000000000000000;
	mul.rn.f64 	%fd87, %fd5, %fd60;
	mov.b32 	%r35, 1;
	bra.uni 	$L__BB1_12;
$L__BB1_9:
	mul.f64 	%fd54, %fd5, 0d3FE45F306DC9C883;
	cvt.rni.s32.f64 	%r34, %fd54;
	cvt.rn.f64.s32 	%fd55, %r34;
	fma.rn.f64 	%fd56, %fd55, 0dBFF921FB54442D18, %fd5;
	fma.rn.f64 	%fd57, %fd55, 0dBC91A62633145C00, %fd56;
	fma.rn.f64 	%fd87, %fd55, 0dB97B839A252049C0, %fd57;
	setp.ltu.f64 	%p8, %fd7, 0d41E0000000000000;
	@%p8 bra 	$L__BB1_11;
	{ // callseq 3, 0
	.param .b64 param0;
	st.param.f64 	[param0], %fd5;
	.param .align 16 .b8 retval0[16];
	call.uni (retval0), 
	__internal_trig_reduction_slowpathd, 
	(
	param0
	);
	ld.param.f64 	%fd87, [retval0];
	ld.param.b32 	%r34, [retval0+8];
	} // callseq 3
$L__BB1_11:
	add.s32 	%r35, %r34, 1;
$L__BB1_12:
	shl.b32 	%r25, %r35, 6;
	cvt.u64.u32 	%rd20, %r25;
	and.b64  	%rd21, %rd20, 64;
	mov.u64 	%rd22, __cudart_sin_cos_coeffs;
	add.s64 	%rd23, %rd22, %rd21;
	mul.rn.f64 	%fd61, %fd87, %fd87;
	and.b32  	%r26, %r35, 1;
	setp.eq.b32 	%p9, %r26, 1;
	selp.f64 	%fd62, 0dBDA8FF8320FD8164, 0d3DE5DB65F9785EBA, %p9;
	ld.global.nc.v2.f64 	{%fd63, %fd64}, [%rd23];
	fma.rn.f64 	%fd65, %fd62, %fd61, %fd63;
	fma.rn.f64 	%fd66, %fd65, %fd61, %fd64;
	ld.global.nc.v2.f64 	{%fd67, %fd68}, [%rd23+16];
	fma.rn.f64 	%fd69, %fd66, %fd61, %fd67;
	fma.rn.f64 	%fd70, %fd69, %fd61, %fd68;
	ld.global.nc.v2.f64 	{%fd71, %fd72}, [%rd23+32];
	fma.rn.f64 	%fd73, %fd70, %fd61, %fd71;
	fma.rn.f64 	%fd74, %fd73, %fd61, %fd72;
	fma.rn.f64 	%fd75, %fd74, %fd87, %fd87;
	fma.rn.f64 	%fd76, %fd74, %fd61, 0d3FF0000000000000;
	selp.f64 	%fd77, %fd76, %fd75, %p9;
	and.b32  	%r27, %r35, 2;
	setp.eq.s32 	%p10, %r27, 0;
	mov.f64 	%fd78, 0d0000000000000000;
	sub.f64 	%fd79, %fd78, %fd77;
	selp.f64 	%fd80, %fd77, %fd79, %p10;
	fma.rn.f64 	%fd81, %fd13, %fd80, %fd12;
	add.f64 	%fd88, %fd88, %fd81;
	add.f64 	%fd83, %fd83, 0d3FF0000000000000;
	add.s32 	%r32, %r32, 1;
	setp.ne.s32 	%p11, %r32, 0;
	add.s64 	%rd29, %rd29, 8;
	add.s64 	%rd28, %rd28, 8;
	@%p11 bra 	$L__BB1_3;
$L__BB1_13:
	ld.param.u64 	%rd27, [_Z21calculateSeriesKernelPdPKdS1_S1_iid_param_0];
	mov.u32 	%r28, %ctaid.x;
	mov.u32 	%r29, %ntid.x;
	mov.u32 	%r30, %tid.x;
	mad.lo.s32 	%r31, %r28, %r29, %r30;
	add.f64 	%fd82, %fd1, %fd88;
	cvta.to.global.u64 	%rd24, %rd27;
	mul.wide.s32 	%rd25, %r31, 8;
	add.s64 	%rd26, %rd24, %rd25;
	st.global.f64 	[%rd26], %fd82;
$L__BB1_14:
	ret;

}
	// .globl	_Z27normalizeCoefficientsKernelPdS_PKdS1_ii
.visible .entry _Z27normalizeCoefficientsKernelPdS_PKdS1_ii(
	.param .u64 .ptr .align 1 _Z27normalizeCoefficientsKernelPdS_PKdS1_ii_param_0,
	.param .u64 .ptr .align 1 _Z27normalizeCoefficientsKernelPdS_PKdS1_ii_param_1,
	.param .u64 .ptr .align 1 _Z27normalizeCoefficientsKernelPdS_PKdS1_ii_param_2,
	.param .u64 .ptr .align 1 _Z27normalizeCoefficientsKernelPdS_PKdS1_ii_param_3,
	.param .u32 _Z27normalizeCoefficientsKernelPdS_PKdS1_ii_param_4,
	.param .u32 _Z27normalizeCoefficientsKernelPdS_PKdS1_ii_param_5
)
{
	.reg .pred 	%p<2>;
	.reg .b32 	%r<8>;
	.reg .b64 	%rd<14>;
	.reg .b64 	%fd<8>;

	ld.param.u64 	%rd1, [_Z27normalizeCoefficientsKernelPdS_PKdS1_ii_param_0];
	ld.param.u64 	%rd2, [_Z27normalizeCoefficientsKernelPdS_PKdS1_ii_param_1];
	ld.param.u64 	%rd3, [_Z27normalizeCoefficientsKernelPdS_PKdS1_ii_param_2];
	ld.param.u64 	%rd4, [_Z27normalizeCoefficientsKernelPdS_PKdS1_ii_param_3];
	ld.param.u32 	%r2, [_Z27normalizeCoefficientsKernelPdS_PKdS1_ii_param_4];
	ld.param.u32 	%r3, [_Z27normalizeCoefficientsKernelPdS_PKdS1_ii_param_5];
	mov.u32 	%r4, %ctaid.x;
	mov.u32 	%r5, %ntid.x;
	mov.u32 	%r6, %tid.x;
	mad.lo.s32 	%r7, %r4, %r5, %r6;
	add.s32 	%r1, %r7, 1;
	setp.gt.s32 	%p1, %r1, %r3;
	@%p1 bra 	$L__BB2_2;
	cvta.to.global.u64 	%rd5, %rd3;
	cvta.to.global.u64 	%rd6, %rd1;
	cvta.to.global.u64 	%rd7, %rd4;
	cvta.to.global.u64 	%rd8, %rd2;
	mul.wide.s32 	%rd9, %r1, 8;
	add.s64 	%rd10, %rd5, %rd9;
	ld.global.f64 	%fd1, [%rd10];
	add.f64 	%fd2, %fd1, %fd1;
	cvt.rn.f64.s32 	%fd3, %r2;
	div.rn.f64 	%fd4, %fd2, %fd3;
	add.s64 	%rd11, %rd6, %rd9;
	st.global.f64 	[%rd11], %fd4;
	add.s64 	%rd12, %rd7, %rd9;
	ld.global.f64 	%fd5, [%rd12];
	add.f64 	%fd6, %fd5, %fd5;
	div.rn.f64 	%fd7, %fd6, %fd3;
	add.s64 	%rd13, %rd8, %rd9;
	st.global.f64 	[%rd13], %fd7;
$L__BB2_2:
	ret;

}
.func  (.param .align 16 .b8 func_retval0[16]) __internal_trig_reduction_slowpathd(
	.param .b64 __internal_trig_reduction_slowpathd_param_0
)
{
	.local .align 8 .b8 	__local_depot3[40];
	.reg .b64 	%SP;
	.reg .b64 	%SPL;
	.reg .pred 	%p<10>;
	.reg .b32 	%r<47>;
	.reg .b64 	%rd<74>;
	.reg .b64 	%fd<5>;

	mov.u64 	%SPL, __local_depot3;
	ld.param.f64 	%fd4, [__internal_trig_reduction_slowpathd_param_0];
	add.u64 	%rd1, %SPL, 0;
	{
	.reg .b32 %temp; 
	mov.b64 	{%temp, %r1}, %fd4;
	}
	shr.u32 	%r2, %r1, 20;
	and.b32  	%r3, %r2, 2047;
	setp.eq.s32 	%p1, %r3, 2047;
	mov.b32 	%r46, 0;
	@%p1 bra 	$L__BB3_9;
	add.s32 	%r20, %r3, -1024;
	mov.b64 	%rd20, %fd4;
	shl.b64 	%rd2, %rd20, 11;
	shr.u32 	%r4, %r20, 6;
	sub.s32 	%r45, 15, %r4;
	sub.s32 	%r21, 19, %r4;
	setp.lt.u32 	%p2, %r20, 128;
	selp.b32 	%r6, 18, %r21, %p2;
	setp.ge.s32 	%p3, %r45, %r6;
	mov.b64 	%rd70, 0;
	@%p3 bra 	$L__BB3_4;
	add.s32 	%r23, %r6, %r4;
	neg.s32 	%r43, %r23;
	or.b64  	%rd3, %rd2, -9223372036854775808;
	mov.b64 	%rd70, 0;
	mov.b32 	%r42, 0;
	mov.u64 	%rd25, __cudart_i2opi_d;
	mov.u32 	%r44, %r45;
$L__BB3_3:
	.pragma "nounroll";
	mul.wide.s32 	%rd22, %r42, 8;
	add.s64 	%rd23, %rd1, %rd22;
	mul.wide.s32 	%rd24, %r44, 8;
	add.s64 	%rd26, %rd25, %rd24;
	ld.global.nc.u64 	%rd27, [%rd26];
	{
	.reg .u32 %r0, %r1, %r2, %r3, %alo, %ahi, %blo, %bhi, %clo, %chi;
	mov.b64 	{%alo,%ahi}, %rd27;
	mov.b64 	{%blo,%bhi}, %rd3;
	mov.b64 	{%clo,%chi}, %rd70;
	mad.lo.cc.u32 	%r0, %alo, %blo, %clo;
	madc.hi.cc.u32 	%r1, %alo, %blo, %chi;
	madc.hi.u32 	%r2, %alo, %bhi, 0;
	mad.lo.cc.u32 	%r1, %alo, %bhi, %r1;
	madc.hi.cc.u32 	%r2, %ahi, %blo, %r2;
	madc.hi.u32 	%r3, %ahi, %bhi, 0;
	mad.lo.cc.u32 	%r1, %ahi, %blo, %r1;
	madc.lo.cc.u32 	%r2, %ahi, %bhi, %r2;
	addc.u32 	%r3, %r3, 0;
	mov.b64 	%rd28, {%r0,%r1};
	mov.b64 	%rd70, {%r2,%r3};
	}
	st.local.u64 	[%rd23], %rd28;
	add.s32 	%r44, %r44, 1;
	add.s32 	%r43, %r43, 1;
	add.s32 	%r42, %r42, 1;
	setp.ne.s32 	%p4, %r43, -15;
	mov.u32 	%r45, %r6;
	@%p4 bra 	$L__BB3_3;
$L__BB3_4:
	cvt.s64.s32 	%rd29, %r45;
	cvt.u64.u32 	%rd30, %r4;
	add.s64 	%rd31, %rd30, %rd29;
	shl.b64 	%rd32, %rd31, 3;
	add.s64 	%rd33, %rd1, %rd32;
	st.local.u64 	[%rd33+-120], %rd70;
	and.b32  	%r15, %r2, 63;
	ld.local.u64 	%rd72, [%rd1+16];
	ld.local.u64 	%rd71, [%rd1+24];
	setp.eq.s32 	%p5, %r15, 0;
	@%p5 bra 	$L__BB3_6;
	shl.b64 	%rd34, %rd71, %r15;
	shr.u64 	%rd35, %rd72, 1;
	xor.b32  	%r24, %r15, 63;
	shr.u64 	%rd36, %rd35, %r24;
	or.b64  	%rd71, %rd34, %rd36;
	ld.local.u64 	%rd37, [%rd1+8];
	shl.b64 	%rd38, %rd72, %r15;
	shr.u64 	%rd39, %rd37, 1;
	shr.u64 	%rd40, %rd39, %r24;
	or.b64  	%rd72, %rd38, %rd40;
$L__BB3_6:
	and.b32  	%r25, %r1, -2147483648;
	shr.u64 	%rd41, %rd71, 62;
	cvt.u32.u64 	%r26, %rd41;
	mov.b64 	{%r27, %r28}, %rd71;
	mov.b64 	{%r29, %r30}, %rd72;
	shf.l.wrap.b32 	%r31, %r30, %r27, 2;
	shf.l.wrap.b32 	%r32, %r27, %r28, 2;
	mov.b64 	%rd42, {%r31, %r32};
	shl.b64 	%rd43, %rd72, 2;
	shr.u64 	%rd44, %rd42, 63;
	cvt.u32.u64 	%r33, %rd44;
	add.s32 	%r34, %r33, %r26;
	setp.eq.s32 	%p6, %r25, 0;
	neg.s32 	%r35, %r34;
	selp.b32 	%r46, %r34, %r35, %p6;
	setp.gt.s64 	%p7, %rd42, -1;
	mov.b64 	%rd45, 0;
	{
	.reg .u32 %r0, %r1, %r2, %r3, %a0, %a1, %a2, %a3, %b0, %b1, %b2, %b3;
	mov.b64 	{%a0,%a1}, %rd45;
	mov.b64 	{%a2,%a3}, %rd45;
	mov.b64 	{%b0,%b1}, %rd43;
	mov.b64 	{%b2,%b3}, %rd42;
	sub.cc.u32 	%r0, %a0, %b0;
	subc.cc.u32 	%r1, %a1, %b1;
	subc.cc.u32 	%r2, %a2, %b2;
	subc.u32 	%r3, %a3, %b3;
	mov.b64 	%rd46, {%r0,%r1};
	mov.b64 	%rd47, {%r2,%r3};
	}
	xor.b32  	%r36, %r25, -2147483648;
	selp.b64 	%rd73, %rd42, %rd47, %p7;
	selp.b64 	%rd14, %rd43, %rd46, %p7;
	selp.b32 	%r17, %r25, %r36, %p7;
	clz.b64 	%r37, %rd73;
	cvt.u64.u32 	%rd15, %r37;
	setp.eq.s32 	%p8, %r37, 0;
	@%p8 bra 	$L__BB3_8;
	cvt.u32.u64 	%r38, %rd15;
	and.b32  	%r39, %r38, 63;
	shl.b64 	%rd48, %rd73, %r39;
	shr.u64 	%rd49, %rd14, 1;
	not.b32 	%r40, %r38;
	and.b32  	%r41, %r40, 63;
	shr.u64 	%rd50, %rd49, %r41;
	or.b64  	%rd73, %rd48, %rd50;
$L__BB3_8:
	mov.b64 	%rd51, -3958705157555305931;
	{
	.reg .u32 %r0, %r1, %r2, %r3, %alo, %ahi, %blo, %bhi;
	mov.b64 	{%alo,%ahi}, %rd73;
	mov.b64 	{%blo,%bhi}, %rd51;
	mul.lo.u32 	%r0, %alo, %blo;
	mul.hi.u32 	%r1, %alo, %blo;
	mad.lo.cc.u32 	%r1, %alo, %bhi, %r1;
	madc.hi.u32 	%r2, %alo, %bhi, 0;
	mad.lo.cc.u32 	%r1, %ahi, %blo, %r1;
	madc.hi.cc.u32 	%r2, %ahi, %blo, %r2;
	madc.hi.u32 	%r3, %ahi, %bhi, 0;
	mad.lo.cc.u32 	%r2, %ahi, %bhi, %r2;
	addc.u32 	%r3, %r3, 0;
	mov.b64 	%rd52, {%r0,%r1};
	mov.b64 	%rd53, {%r2,%r3};
	}
	setp.gt.s64 	%p9, %rd53, 0;
	{
	.reg .u32 %r0, %r1, %r2, %r3, %a0, %a1, %a2, %a3, %b0, %b1, %b2, %b3;
	mov.b64 	{%a0,%a1}, %rd52;
	mov.b64 	{%a2,%a3}, %rd53;
	mov.b64 	{%b0,%b1}, %rd52;
	mov.b64 	{%b2,%b3}, %rd53;
	add.cc.u32 	%r0, %a0, %b0;
	addc.cc.u32 	%r1, %a1, %b1;
	addc.cc.u32 	%r2, %a2, %b2;
	addc.u32 	%r3, %a3, %b3;
	mov.b64 	%rd54, {%r0,%r1};
	mov.b64 	%rd55, {%r2,%r3};
	}
	selp.b64 	%rd56, %rd55, %rd53, %p9;
	selp.s64 	%rd57, -1, 0, %p9;
	sub.s64 	%rd58, %rd57, %rd15;
	cvt.u64.u32 	%rd59, %r17;
	shl.b64 	%rd60, %rd59, 32;
	add.s64 	%rd61, %rd56, 1;
	shr.u64 	%rd62, %rd61, 10;
	add.s64 	%rd63, %rd62, 1;
	shr.u64 	%rd64, %rd63, 1;
	shl.b64 	%rd65, %rd58, 52;
	add.s64 	%rd66, %rd65, %rd64;
	add.s64 	%rd67, %rd66, 4602678819172646912;
	or.b64  	%rd68, %rd67, %rd60;
	mov.b64 	%fd4, %rd68;
$L__BB3_9:
	st.param.f64 	[func_retval0], %fd4;
	st.param.b32 	[func_retval0+8], %r46;
	ret;

}


// ===== COMPILED SASS (sm_100) =====

	.target	sm_100

	.elftype	@"ET_EXEC"


//--------------------- .note.nv.tkinfo           --------------------------
	.section	.note.nv.tkinfo,"",@"SHT_NOTE"
	.sectionflags	@"SHF_NOTE_NV_TKINFO"
	.tkinfo
        /*0018*/ 	.word	0x00000002
        /*0030*/ 	.string	""
        /*0030*/ 	.string	"ptxas"
        /*0030*/ 	.string	"Cuda compilation tools, release 13.0, V13.0.88"
        /*0030*/ 	.string	"Build cuda_13.0.r13.0/compiler.36424714_0"
        /*0030*/ 	.string	"-arch sm_100 -m 64 "



//--------------------- .note.nv.cuinfo           --------------------------
	.section	.note.nv.cuinfo,"",@"SHT_NOTE"
	.sectionflags	@"SHF_NOTE_NV_CUINFO"
        /*0018*/ 	.short	0x0002
        /*001a*/ 	.short	0x0064
        /*001c*/ 	.short	0x0082
	.zero		2


//--------------------- .nv.info                  --------------------------
	.section	.nv.info,"",@"SHT_CUDA_INFO"
	.align	4


	//----- nvinfo : EIATTR_REGCOUNT
	.align		4
        /*0000*/ 	.byte	0x04, 0x2f
        /*0002*/ 	.short	(.L_3 - .L_2)
	.align		4
.L_2:
        /*0004*/ 	.word	index@(_Z27calculateCoefficientsKernelPdS_PKdS1_iid)
        /*0008*/ 	.word	0x00000020


	//----- nvinfo : EIATTR_FRAME_SIZE
	.align		4
.L_3:
        /*000c*/ 	.byte	0x04, 0x11
        /*000e*/ 	.short	(.L_5 - .L_4)
	.align		4
.L_4:
        /*0010*/ 	.word	index@($_Z27calculateCoefficientsKernelPdS_PKdS1_iid$__internal_trig_reduction_slowpathd)
        /*0014*/ 	.word	0x00000028


	//----- nvinfo : EIATTR_FRAME_SIZE
	.align		4
.L_5:
        /*0018*/ 	.byte	0x04, 0x11
        /*001a*/ 	.short	(.L_7 - .L_6)
	.align		4
.L_6:
        /*001c*/ 	.word	index@(_Z27calculateCoefficientsKernelPdS_PKdS1_iid)
        /*0020*/ 	.word	0x00000028


	//----- nvinfo : EIATTR_REGCOUNT
	.align		4
.L_7:
        /*0024*/ 	.byte	0x04, 0x2f
        /*0026*/ 	.short	(.L_9 - .L_8)
	.align		4
.L_8:
        /*0028*/ 	.word	index@(_Z21calculateSeriesKernelPdPKdS1_S1_iid)
        /*002c*/ 	.word	0x00000026


	//----- nvinfo : EIATTR_FRAME_SIZE
	.align		4
.L_9:
        /*0030*/ 	.byte	0x04, 0x11
        /*0032*/ 	.short	(.L_11 - .L_10)
	.align		4
.L_10:
        /*0034*/ 	.word	index@($_Z21calculateSeriesKernelPdPKdS1_S1_iid$__internal_trig_reduction_slowpathd)
        /*0038*/ 	.word	0x00000028


	//----- nvinfo : EIATTR_FRAME_SIZE
	.align		4
.L_11:
        /*003c*/ 	.byte	0x04, 0x11
        /*003e*/ 	.short	(.L_13 - .L_12)
	.align		4
.L_12:
        /*0040*/ 	.word	index@(_Z21calculateSeriesKernelPdPKdS1_S1_iid)
        /*0044*/ 	.word	0x00000028


	//----- nvinfo : EIATTR_REGCOUNT
	.align		4
.L_13:
        /*0048*/ 	.byte	0x04, 0x2f
        /*004a*/ 	.short	(.L_15 - .L_14)
	.align		4
.L_14:
        /*004c*/ 	.word	index@(_Z27normalizeCoefficientsKernelPdS_PKdS1_ii)
        /*0050*/ 	.word	0x0000001b


	//----- nvinfo : EIATTR_FRAME_SIZE
	.align		4
.L_15:
        /*0054*/ 	.byte	0x04, 0x11
        /*0056*/ 	.short	(.L_17 - .L_16)
	.align		4
.L_16:
        /*0058*/ 	.word	index@($__internal_0_$__cuda_sm20_div_rn_f64_full)
        /*005c*/ 	.word	0x00000000


	//----- nvinfo : EIATTR_FRAME_SIZE
	.align		4
.L_17:
        /*0060*/ 	.byte	0x04, 0x11
        /*0062*/ 	.short	(.L_19 - .L_18)
	.align		4
.L_18:
        /*0064*/ 	.word	index@(_Z27normalizeCoefficientsKernelPdS_PKdS1_ii)
        /*0068*/ 	.word	0x00000000


	//----- nvinfo : EIATTR_MIN_STACK_SIZE
	.align		4
.L_19:
        /*006c*/ 	.byte	0x04, 0x12
        /*006e*/ 	.short	(.L_21 - .L_20)
	.align		4
.L_20:
        /*0070*/ 	.word	index@(_Z27normalizeCoefficientsKernelPdS_PKdS1_ii)
        /*0074*/ 	.word	0x00000000


	//----- nvinfo : EIATTR_MIN_STACK_SIZE
	.align		4
.L_21:
        /*0078*/ 	.byte	0x04, 0x12
        /*007a*/ 	.short	(.L_23 - .L_22)
	.align		4
.L_22:
        /*007c*/ 	.word	index@(_Z21calculateSeriesKernelPdPKdS1_S1_iid)
        /*0080*/ 	.word	0x00000028


	//----- nvinfo : EIATTR_MIN_STACK_SIZE
	.align		4
.L_23:
        /*0084*/ 	.byte	0x04, 0x12
        /*0086*/ 	.short	(.L_25 - .L_24)
	.align		4
.L_24:
        /*0088*/ 	.word	index@(_Z27calculateCoefficientsKernelPdS_PKdS1_iid)
        /*008c*/ 	.word	0x00000028
.L_25:


//--------------------- .nv.compat                --------------------------
	.section	.nv.compat,"",@"SHT_CUDA_COMPAT_INFO"
	.align	4
        /*0000*/ 	.byte	0x02, 0x09, 0x00, 0x00, 0x02, 0x02, 0x01, 0x00, 0x02, 0x05, 0x05, 0x00, 0x03, 0x07, 0x01, 0x01
        /*0010*/ 	.byte	0x02, 0x03, 0x00, 0x00, 0x02, 0x06, 0x01, 0x00, 0x04, 0x0b, 0x08, 0x00, 0x01, 0x00, 0x00, 0x00
        /*0020*/ 	.byte	0x00, 0x00, 0x00, 0x00


//--------------------- .nv.info._Z27normalizeCoefficientsKernelPdS_PKdS1_ii --------------------------
	.section	.nv.info._Z27normalizeCoefficientsKernelPdS_PKdS1_ii,"",@"SHT_CUDA_INFO"
	.sectionflags	@""
	.align	4


	//----- nvinfo : EIATTR_CUDA_API_VERSION
	.align		4
        /*0000*/ 	.byte	0x04, 0x37
        /*0002*/ 	.short	(.L_27 - .L_26)
.L_26:
        /*0004*/ 	.word	0x00000082


	//----- nvinfo : EIATTR_KPARAM_INFO
	.align		4
.L_27:
        /*0008*/ 	.byte	0x04, 0x17
        /*000a*/ 	.short	(.L_29 - .L_28)
.L_28:
        /*000c*/ 	.word	0x00000000
        /*0010*/ 	.short	0x0005
        /*0012*/ 	.short	0x0024
        /*0014*/ 	.byte	0x00, 0xf0, 0x11, 0x00


	//----- nvinfo : EIATTR_KPARAM_INFO
	.align		4
.L_29:
        /*0018*/ 	.byte	0x04, 0x17
        /*001a*/ 	.short	(.L_31 - .L_30)
.L_30:
        /*001c*/ 	.word	0x00000000
        /*0020*/ 	.short	0x0004
        /*0022*/ 	.short	0x0020
        /*0024*/ 	.byte	0x00, 0xf0, 0x11, 0x00


	//----- nvinfo : EIATTR_KPARAM_INFO
	.align		4
.L_31:
        /*0028*/ 	.byte	0x04, 0x17
        /*002a*/ 	.short	(.L_33 - .L_32)
.L_32:
        /*002c*/ 	.word	0x00000000
        /*0030*/ 	.short	0x0003
        /*0032*/ 	.short	0x0018
        /*0034*/ 	.byte	0x00, 0xf5, 0x21, 0x00


	//----- nvinfo : EIATTR_KPARAM_INFO
	.align		4
.L_33:
        /*0038*/ 	.byte	0x04, 0x17
        /*003a*/ 	.short	(.L_35 - .L_34)
.L_34:
        /*003c*/ 	.word	0x00000000
        /*0040*/ 	.short	0x0002
        /*0042*/ 	.short	0x0010
        /*0044*/ 	.byte	0x00, 0xf5, 0x21, 0x00


	//----- nvinfo : EIATTR_KPARAM_INFO
	.align		4
.L_35:
        /*0048*/ 	.byte	0x04, 0x17
        /*004a*/ 	.short	(.L_37 - .L_36)
.L_36:
        /*004c*/ 	.word	0x00000000
        /*0050*/ 	.short	0x0001
        /*0052*/ 	.short	0x0008
        /*0054*/ 	.byte	0x00, 0xf5, 0x21, 0x00


	//----- nvinfo : EIATTR_KPARAM_INFO
	.align		4
.L_37:
        /*0058*/ 	.byte	0x04, 0x17
        /*005a*/ 	.short	(.L_39 - .L_38)
.L_38:
        /*005c*/ 	.word	0x00000000
        /*0060*/ 	.short	0x0000
        /*0062*/ 	.short	0x0000
        /*0064*/ 	.byte	0x00, 0xf5, 0x21, 0x00


	//----- nvinfo : EIATTR_SPARSE_MMA_MASK
	.align		4
.L_39:
        /*0068*/ 	.byte	0x03, 0x50
        /*006a*/ 	.short	0x0000


	//----- nvinfo : EIATTR_MAXREG_COUNT
	.align		4
        /*006c*/ 	.byte	0x03, 0x1b
        /*006e*/ 	.short	0x00ff


	//----- nvinfo : EIATTR_MERCURY_ISA_VERSION
	.align		4
        /*0070*/ 	.byte	0x03, 0x5f
        /*0072*/ 	.short	0x0101


	//----- nvinfo : EIATTR_VRC_CTA_INIT_COUNT
	.align		4
        /*0074*/ 	.byte	0x02, 0x4a
	.zero		1
	.zero		1


	//----- nvinfo : EIATTR_EXIT_INSTR_OFFSETS
	.align		4
        /*0078*/ 	.byte	0x04, 0x1c
        /*007a*/ 	.short	(.L_41 - .L_40)


	//   ....[0]....
.L_40:
        /*007c*/ 	.word	0x00000080


	//   ....[1]....
        /*0080*/ 	.word	0x00000440


	//----- nvinfo : EIATTR_CRS_STACK_SIZE
	.align		4
.L_41:
        /*0084*/ 	.byte	0x04, 0x1e
        /*0086*/ 	.short	(.L_43 - .L_42)
.L_42:
        /*0088*/ 	.word	0x00000000


	//----- nvinfo : EIATTR_CBANK_PARAM_SIZE
	.align		4
.L_43:
        /*008c*/ 	.byte	0x03, 0x19
        /*008e*/ 	.short	0x0028


	//----- nvinfo : EIATTR_PARAM_CBANK
	.align		4
        /*0090*/ 	.byte	0x04, 0x0a
        /*0092*/ 	.short	(.L_45 - .L_44)
	.align		4
.L_44:
        /*0094*/ 	.word	index@(.nv.constant0._Z27normalizeCoefficientsKernelPdS_PKdS1_ii)
        /*0098*/ 	.short	0x0380
        /*009a*/ 	.short	0x0028


	//----- nvinfo : EIATTR_SW_WAR
	.align		4
.L_45:
        /*009c*/ 	.byte	0x04, 0x36
        /*009e*/ 	.short	(.L_47 - .L_46)
.L_46:
        /*00a0*/ 	.word	0x00000008
.L_47:


//--------------------- .nv.info._Z21calculateSeriesKernelPdPKdS1_S1_iid --------------------------
	.section	.nv.info._Z21calculateSeriesKernelPdPKdS1_S1_iid,"",@"SHT_CUDA_INFO"
	.sectionflags	@""
	.align	4


	//----- nvinfo : EIATTR_CUDA_API_VERSION
	.align		4
        /*0000*/ 	.byte	0x04, 0x37
        /*0002*/ 	.short	(.L_49 - .L_48)
.L_48:
        /*0004*/ 	.word	0x00000082


	//----- nvinfo : EIATTR_KPARAM_INFO
	.align		4
.L_49:
        /*0008*/ 	.byte	0x04, 0x17
        /*000a*/ 	.short	(.L_51 - .L_50)
.L_50:
        /*000c*/ 	.word	0x00000000
        /*0010*/ 	.short	0x0006
        /*0012*/ 	.short	0x0028
        /*0014*/ 	.byte	0x00, 0xf0, 0x21, 0x00


	//----- nvinfo : EIATTR_KPARAM_INFO
	.align		4
.L_51:
        /*0018*/ 	.byte	0x04, 0x17
        /*001a*/ 	.short	(.L_53 - .L_52)
.L_52:
        /*001c*/ 	.word	0x00000000
        /*0020*/ 	.short	0x0005
        /*0022*/ 	.short	0x0024
        /*0024*/ 	.byte	0x00, 0xf0, 0x11, 0x00


	//----- nvinfo : EIATTR_KPARAM_INFO
	.align		4
.L_53:
        /*0028*/ 	.byte	0x04, 0x17
        /*002a*/ 	.short	(.L_55 - .L_54)
.L_54:
        /*002c*/ 	.word	0x00000000
        /*0030*/ 	.short	0x0004
        /*0032*/ 	.short	0x0020
        /*0034*/ 	.byte	0x00, 0xf0, 0x11, 0x00


	//----- nvinfo : EIATTR_KPARAM_INFO
	.align		4
.L_55:
        /*0038*/ 	.byte	0x04, 0x17
        /*003a*/ 	.short	(.L_57 - .L_56)
.L_56:
        /*003c*/ 	.word	0x00000000
        /*0040*/ 	.short	0x0003
        /*0042*/ 	.short	0x0018
        /*0044*/ 	.byte	0x00, 0xf5, 0x21, 0x00


	//----- nvinfo : EIATTR_KPARAM_INFO
	.align		4
.L_57:
        /*0048*/ 	.byte	0x04, 0x17
        /*004a*/ 	.short	(.L_59 - .L_58)
.L_58:
        /*004c*/ 	.word	0x00000000
        /*0050*/ 	.short	0x0002
        /*0052*/ 	.short	0x0010
        /*0054*/ 	.byte	0x00, 0xf5, 0x21, 0x00


	//----- nvinfo : EIATTR_KPARAM_INFO
	.align		4
.L_59:
        /*0058*/ 	.byte	0x04, 0x17
        /*005a*/ 	.short	(.L_61 - .L_60)
.L_60:
        /*005c*/ 	.word	0x00000000
        /*0060*/ 	.short	0x0001
        /*0062*/ 	.short	0x0008
        /*0064*/ 	.byte	0x00, 0xf5, 0x21, 0x00


	//----- nvinfo : EIATTR_KPARAM_INFO
	.align		4
.L_61:
        /*0068*/ 	.byte	0x04, 0x17
        /*006a*/ 	.short	(.L_63 - .L_62)
.L_62:
        /*006c*/ 	.word	0x00000000
        /*0070*/ 	.short	0x0000
        /*0072*/ 	.short	0x0000
        /*0074*/ 	.byte	0x00, 0xf5, 0x21, 0x00


	//----- nvinfo : EIATTR_SPARSE_MMA_MASK
	.align		4
.L_63:
        /*0078*/ 	.byte	0x03, 0x50
        /*007a*/ 	.short	0x0000


	//----- nvinfo : EIATTR_MAXREG_COUNT
	.align		4
        /*007c*/ 	.byte	0x03, 0x1b
        /*007e*/ 	.short	0x00ff


	//----- nvinfo : EIATTR_MERCURY_ISA_VERSION
	.align		4
        /*0080*/ 	.byte	0x03, 0x5f
        /*0082*/ 	.short	0x0101


	//----- nvinfo : EIATTR_VRC_CTA_INIT_COUNT
	.align		4
        /*0084*/ 	.byte	0x02, 0x4a
	.zero		1
	.zero		1


	//----- nvinfo : EIATTR_EXIT_INSTR_OFFSETS
	.align		4
        /*0088*/ 	.byte	0x04, 0x1c
        /*008a*/ 	.short	(.L_65 - .L_64)


	//   ....[0]....
.L_64:
        /*008c*/ 	.word	0x00000080


	//   ....[1]....
        /*0090*/ 	.word	0x00000ae0


	//----- nvinfo : EIATTR_CRS_STACK_SIZE
	.align		4
.L_65:
        /*0094*/ 	.byte	0x04, 0x1e
        /*0096*/ 	.short	(.L_67 - .L_66)
.L_66:
        /*0098*/ 	.word	0x00000000


	//----- nvinfo : EIATTR_CBANK_PARAM_SIZE
	.align		4
.L_67:
        /*009c*/ 	.byte	0x03, 0x19
        /*009e*/ 	.short	0x0030


	//----- nvinfo : EIATTR_PARAM_CBANK
	.align		4
        /*00a0*/ 	.byte	0x04, 0x0a
        /*00a2*/ 	.short	(.L_69 - .L_68)
	.align		4
.L_68:
        /*00a4*/ 	.word	index@(.nv.constant0._Z21calculateSeriesKernelPdPKdS1_S1_iid)
        /*00a8*/ 	.short	0x0380
        /*00aa*/ 	.short	0x0030


	//----- nvinfo : EIATTR_SW_WAR
	.align		4
.L_69:
        /*00ac*/ 	.byte	0x04, 0x36
        /*00ae*/ 	.short	(.L_71 - .L_70)
.L_70:
        /*00b0*/ 	.word	0x00000008
.L_71:


//--------------------- .nv.info._Z27calculateCoefficientsKernelPdS_PKdS1_iid --------------------------
	.section	.nv.info._Z27calculateCoefficientsKernelPdS_PKdS1_iid,"",@"SHT_CUDA_INFO"
	.sectionflags	@""
	.align	4


	//----- nvinfo : EIATTR_CUDA_API_VERSION
	.align		4
        /*0000*/ 	.byte	0x04, 0x37
        /*0002*/ 	.short	(.L_73 - .L_72)
.L_72:
        /*0004*/ 	.word	0x00000082


	//----- nvinfo : EIATTR_KPARAM_INFO
	.align		4
.L_73:
        /*0008*/ 	.byte	0x04, 0x17
        /*000a*/ 	.short	(.L_75 - .L_74)
.L_74:
        /*000c*/ 	.word	0x00000000
        /*0010*/ 	.short	0x0006
        /*0012*/ 	.short	0x0028
        /*0014*/ 	.byte	0x00, 0xf0, 0x21, 0x00


	//----- nvinfo : EIATTR_KPARAM_INFO
	.align		4
.L_75:
        /*0018*/ 	.byte	0x04, 0x17
        /*001a*/ 	.short	(.L_77 - .L_76)
.L_76:
        /*001c*/ 	.word	0x00000000
        /*0020*/ 	.short	0x0005
        /*0022*/ 	.short	0x0024
        /*0024*/ 	.byte	0x00, 0xf0, 0x11, 0x00


	//----- nvinfo : EIATTR_KPARAM_INFO
	.align		4
.L_77:
        /*0028*/ 	.byte	0x04, 0x17
        /*002a*/ 	.short	(.L_79 - .L_78)
.L_78:
        /*002c*/ 	.word	0x00000000
        /*0030*/ 	.short	0x0004
        /*0032*/ 	.short	0x0020
        /*0034*/ 	.byte	0x00, 0xf0, 0x11, 0x00


	//----- nvinfo : EIATTR_KPARAM_INFO
	.align		4
.L_79:
        /*0038*/ 	.byte	0x04, 0x17
        /*003a*/ 	.short	(.L_81 - .L_80)
.L_80:
        /*003c*/ 	.word	0x00000000
        /*0040*/ 	.short	0x0003
        /*0042*/ 	.short	0x0018
        /*0044*/ 	.byte	0x00, 0xf5, 0x21, 0x00


	//----- nvinfo : EIATTR_KPARAM_INFO
	.align		4
.L_81:
        /*0048*/ 	.byte	0x04, 0x17
        /*004a*/ 	.short	(.L_83 - .L_82)
.L_82:
        /*004c*/ 	.word	0x00000000
        /*0050*/ 	.short	0x0002
        /*0052*/ 	.short	0x0010
        /*0054*/ 	.byte	0x00, 0xf5, 0x21, 0x00


	//----- nvinfo : EIATTR_KPARAM_INFO
	.align		4
.L_83:
        /*0058*/ 	.byte	0x04, 0x17
        /*005a*/ 	.short	(.L_85 - .L_84)
.L_84:
        /*005c*/ 	.word	0x00000000
        /*0060*/ 	.short	0x0001
        /*0062*/ 	.short	0x0008
        /*0064*/ 	.byte	0x00, 0xf5, 0x21, 0x00


	//----- nvinfo : EIATTR_KPARAM_INFO
	.align		4
.L_85:
        /*0068*/ 	.byte	0x04, 0x17
        /*006a*/ 	.short	(.L_87 - .L_86)
.L_86:
        /*006c*/ 	.word	0x00000000
        /*0070*/ 	.short	0x0000
        /*0072*/ 	.short	0x0000
        /*0074*/ 	.byte	0x00, 0xf5, 0x21, 0x00


	//----- nvinfo : EIATTR_SPARSE_MMA_MASK
	.align		4
.L_87:
        /*0078*/ 	.byte	0x03, 0x50
        /*007a*/ 	.short	0x0000


	//----- nvinfo : EIATTR_MAXREG_COUNT
	.align		4
        /*007c*/ 	.byte	0x03, 0x1b
        /*007e*/ 	.short	0x00ff


	//----- nvinfo : EIATTR_MERCURY_ISA_VERSION
	.align		4
        /*0080*/ 	.byte	0x03, 0x5f
        /*0082*/ 	.short	0x0101


	//----- nvinfo : EIATTR_VRC_CTA_INIT_COUNT
	.align		4
        /*0084*/ 	.byte	0x02, 0x4a
	.zero		1
	.zero		1


	//----- nvinfo : EIATTR_EXIT_INSTR_OFFSETS
	.align		4
        /*0088*/ 	.byte	0x04, 0x1c
        /*008a*/ 	.short	(.L_89 - .L_88)


	//   ....[0]....
.L_88:
        /*008c*/ 	.word	0x00000050


	//   ....[1]....
        /*0090*/ 	.word	0x00000af0


	//----- nvinfo : EIATTR_CRS_STACK_SIZE
	.align		4
.L_89:
        /*0094*/ 	.byte	0x04, 0x1e
        /*0096*/ 	.short	(.L_91 - .L_90)
.L_90:
        /*0098*/ 	.word	0x00000000


	//----- nvinfo : EIATTR_CBANK_PARAM_SIZE
	.align		4
.L_91:
        /*009c*/ 	.byte	0x03, 0x19
        /*009e*/ 	.short	0x0030


	//----- nvinfo : EIATTR_PARAM_CBANK
	.align		4
        /*00a0*/ 	.byte	0x04, 0x0a
        /*00a2*/ 	.short	(.L_93 - .L_92)
	.align		4
.L_92:
        /*00a4*/ 	.word	index@(.nv.constant0._Z27calculateCoefficientsKernelPdS_PKdS1_iid)
        /*00a8*/ 	.short	0x0380
        /*00aa*/ 	.short	0x0030


	//----- nvinfo : EIATTR_SW_WAR
	.align		4
.L_93:
        /*00ac*/ 	.byte	0x04, 0x36
        /*00ae*/ 	.short	(.L_95 - .L_94)
.L_94:
        /*00b0*/ 	.word	0x00000008
.L_95:


//--------------------- .nv.callgraph             --------------------------
	.section	.nv.callgraph,"",@"SHT_CUDA_CALLGRAPH"
	.align	4
	.sectionentsize	8
	.align		4
        /*0000*/ 	.word	0x00000000
	.align		4
        /*0004*/ 	.word	0xffffffff
	.align		4
        /*0008*/ 	.word	0x00000000
	.align		4
        /*000c*/ 	.word	0xfffffffe
	.align		4
        /*0010*/ 	.word	0x00000000
	.align		4
        /*0014*/ 	.word	0xfffffffd
	.align		4
        /*0018*/ 	.word	0x00000000
	.align		4
        /*001c*/ 	.word	0xfffffffc


//--------------------- .nv.constant4             --------------------------
	.section	.nv.constant4,"a",@progbits
	.align	8
	.align		8
.nv.constant4:
        /*0000*/ 	.dword	__cudart_i2opi_d
	.align		8
        /*0008*/ 	.dword	__cudart_sin_cos_coeffs


//--------------------- .text._Z27normalizeCoefficientsKernelPdS_PKdS1_ii --------------------------
	.section	.text._Z27normalizeCoefficientsKernelPdS_PKdS1_ii,"ax",@progbits
	.align	128
        .global         _Z27normalizeCoefficientsKernelPdS_PKdS1_ii
        .type           _Z27normalizeCoefficientsKernelPdS_PKdS1_ii,@function
        .size           _Z27normalizeCoefficientsKernelPdS_PKdS1_ii,(.L_x_46 - _Z27normalizeCoefficientsKernelPdS_PKdS1_ii)
        .other          _Z27normalizeCoefficientsKernelPdS_PKdS1_ii,@"STO_CUDA_ENTRY STV_DEFAULT"
_Z27normalizeCoefficientsKernelPdS_PKdS1_ii:
.text._Z27normalizeCoefficientsKernelPdS_PKdS1_ii:
[----:B------:R-:W-:Y:S01]  /*0000*/  LDC R1, c[0x0][0x37c] ;  /* 0x0000df00ff017b82 */ /* 0x000fe20000000800 */
[----:B------:R-:W0:Y:S07]  /*0010*/  S2R R3, SR_TID.X ;  /* 0x0000000000037919 */ /* 0x000e2e0000002100 */
[----:B------:R-:W0:Y:S01]  /*0020*/  S2UR UR4, SR_CTAID.X ;  /* 0x00000000000479c3 */ /* 0x000e220000002500 */
[----:B------:R-:W1:Y:S07]  /*0030*/  LDCU UR5, c[0x0][0x3a4] ;  /* 0x00007480ff0577ac */ /* 0x000e6e0008000800 */
[----:B------:R-:W0:Y:S02]  /*0040*/  LDC R0, c[0x0][0x360] ;  /* 0x0000d800ff007b82 */ /* 0x000e240000000800 */
[----:B0-----:R-:W-:-:S04]  /*0050*/  IMAD R0, R0, UR4, R3 ;  /* 0x0000000400007c24 */ /* 0x001fc8000f8e0203 */
[----:B------:R-:W-:-:S05]  /*0060*/  VIADD R0, R0, 0x1 ;  /* 0x0000000100007836 */ /* 0x000fca0000000000 */
[----:B-1----:R-:W-:-:S13]  /*0070*/  ISETP.GT.AND P0, PT, R0, UR5, PT ;  /* 0x0000000500007c0c */ /* 0x002fda000bf04270 */
[----:B------:R-:W-:Y:S05]  /*0080*/  @P0 EXIT ;  /* 0x000000000000094d */ /* 0x000fea0003800000 */
[----:B------:R-:W0:Y:S01]  /*0090*/  LDC.64 R2, c[0x0][0x390] ;  /* 0x0000e400ff027b82 */ /* 0x000e220000000a00 */
[----:B------:R-:W1:Y:S01]  /*00a0*/  LDCU.64 UR4, c[0x0][0x358] ;  /* 0x00006b00ff0477ac */ /* 0x000e620008000a00 */
[----:B------:R-:W2:Y:S01]  /*00b0*/  LDCU UR6, c[0x0][0x3a0] ;  /* 0x00007400ff0677ac */ /* 0x000ea20008000800 */
[----:B0-----:R-:W-:-:S06]  /*00c0*/  IMAD.WIDE R2, R0, 0x8, R2 ;  /* 0x0000000800027825 */ /* 0x001fcc00078e0202 */
[----:B-1----:R-:W3:Y:S01]  /*00d0*/  LDG.E.64 R2, desc[UR4][R2.64] ;  /* 0x0000000402027981 */ /* 0x002ee2000c1e1b00 */
[----:B--2---:R-:W0:Y:S01]  /*00e0*/  I2F.F64 R4, UR6 ;  /* 0x0000000600047d12 */ /* 0x004e220008201c00 */
[----:B------:R-:W-:Y:S01]  /*00f0*/  IMAD.MOV.U32 R6, RZ, RZ, 0x1 ;  /* 0x00000001ff067424 */ /* 0x000fe200078e00ff */
[----:B------:R-:W-:Y:S06]  /*0100*/  BSSY.RECONVERGENT B0, `(.L_x_0) ;  /* 0x0000015000007945 */ /* 0x000fec0003800200 */
[----:B0-----:R-:W0:Y:S02]  /*0110*/  MUFU.RCP64H R7, R5 ;  /* 0x0000000500077308 */ /* 0x001e240000001800 */
[----:B0-----:R-:W-:-:S08]  /*0120*/  DFMA R8, -R4, R6, 1 ;  /* 0x3ff000000408742b */ /* 0x001fd00000000106 */
[----:B------:R-:W-:-:S08]  /*0130*/  DFMA R8, R8, R8, R8 ;  /* 0x000000080808722b */ /* 0x000fd00000000008 */
[----:B------:R-:W-:-:S08]  /*0140*/  DFMA R8, R6, R8, R6 ;  /* 0x000000080608722b */ /* 0x000fd00000000006 */
[----:B------:R-:W-:-:S08]  /*0150*/  DFMA R10, -R4, R8, 1 ;  /* 0x3ff00000040a742b */ /* 0x000fd00000000108 */
[----:B------:R-:W-:Y:S02]  /*0160*/  DFMA R10, R8, R10, R8 ;  /* 0x0000000a080a722b */ /* 0x000fe40000000008 */
[----:B---3--:R-:W-:-:S08]  /*0170*/  DADD R6, R2, R2 ;  /* 0x0000000002067229 */ /* 0x008fd00000000002 */
[----:B------:R-:W-:Y:S02]  /*0180*/  DMUL R2, R6, R10 ;  /* 0x0000000a06027228 */ /* 0x000fe40000000000 */
[----:B------:R-:W-:-:S06]  /*0190*/  FSETP.GEU.AND P1, PT, |R7|, 6.5827683646048100446e-37, PT ;  /* 0x036000000700780b */ /* 0x000fcc0003f2e200 */
[----:B------:R-:W-:-:S08]  /*01a0*/  DFMA R8, -R4, R2, R6 ;  /* 0x000000020408722b */ /* 0x000fd00000000106 */
[----:B------:R-:W-:-:S10]  /*01b0*/  DFMA R2, R10, R8, R2 ;  /* 0x000000080a02722b */ /* 0x000fd40000000002 */
[----:B------:R-:W-:-:S05]  /*01c0*/  FFMA R8, RZ, R5, R3 ;  /* 0x00000005ff087223 */ /* 0x000fca0000000003 */
[----:B------:R-:W-:-:S13]  /*01d0*/  FSETP.GT.AND P0, PT, |R8|, 1.469367938527859385e-39, PT ;  /* 0x001000000800780b */ /* 0x000fda0003f04200 */
[----:B------:R-:W-:Y:S05]  /*01e0*/  @P0 BRA P1, `(.L_x_1) ;  /* 0x0000000000180947 */ /* 0x000fea0000800000 */
[----:B------:R-:W-:Y:S01]  /*01f0*/  IMAD.MOV.U32 R10, RZ, RZ, R6 ;  /* 0x000000ffff0a7224 */ /* 0x000fe200078e0006 */
[----:B------:R-:W-:Y:S01]  /*0200*/  MOV R12, 0x250 ;  /* 0x00000250000c7802 */ /* 0x000fe20000000f00 */
[----:B------:R-:W-:Y:S02]  /*0210*/  IMAD.MOV.U32 R11, RZ, RZ, R7 ;  /* 0x000000ffff0b7224 */ /* 0x000fe400078e0007 */
[----:B------:R-:W-:Y:S02]  /*0220*/  IMAD.MOV.U32 R8, RZ, RZ, R4 ;  /* 0x000000ffff087224 */ /* 0x000fe400078e0004 */
[----:B------:R-:W-:-:S07]  /*0230*/  IMAD.MOV.U32 R9, RZ, RZ, R5 ;  /* 0x000000ffff097224 */ /* 0x000fce00078e0005 */
[----:B------:R-:W-:Y:S05]  /*0240*/  CALL.REL.NOINC `($__internal_0_$__cuda_sm20_div_rn_f64_full) ;  /* 0x0000000000807944 */ /* 0x000fea0003c00000 */
.L_x_1:
[----:B------:R-:W-:Y:S05]  /*0250*/  BSYNC.RECONVERGENT B0 ;  /* 0x0000000000007941 */ /* 0x000fea0003800200 */
.L_x_0:
[----:B------:R-:W0:Y:S08]  /*0260*/  LDC.64 R6, c[0x0][0x380] ;  /* 0x0000e000ff067b82 */ /* 0x000e300000000a00 */
[----:B------:R-:W1:Y:S01]  /*0270*/  LDC.64 R8, c[0x0][0x398] ;  /* 0x0000e600ff087b82 */ /* 0x000e620000000a00 */
[----:B0-----:R-:W-:-:S05]  /*0280*/  IMAD.WIDE R6, R0, 0x8, R6 ;  /* 0x0000000800067825 */ /* 0x001fca00078e0206 */
[----:B------:R0:W-:Y:S01]  /*0290*/  STG.E.64 desc[UR4][R6.64], R2 ;  /* 0x0000000206007986 */ /* 0x0001e2000c101b04 */
[----:B-1----:R-:W-:-:S06]  /*02a0*/  IMAD.WIDE R8, R0, 0x8, R8 ;  /* 0x0000000800087825 */ /* 0x002fcc00078e0208 */
[----:B------:R-:W2:Y:S01]  /*02b0*/  LDG.E.64 R8, desc[UR4][R8.64] ;  /* 0x0000000408087981 */ /* 0x000ea2000c1e1b00 */
[----:B------:R-:W1:Y:S01]  /*02c0*/  MUFU.RCP64H R11, R5 ;  /* 0x00000005000b7308 */ /* 0x000e620000001800 */
[----:B------:R-:W-:Y:S01]  /*02d0*/  IMAD.MOV.U32 R10, RZ, RZ, 0x1 ;  /* 0x00000001ff0a7424 */ /* 0x000fe200078e00ff */
[----:B------:R-:W-:Y:S05]  /*02e0*/  BSSY.RECONVERGENT B0, `(.L_x_2) ;  /* 0x0000012000007945 */ /* 0x000fea0003800200 */
[----:B-1----:R-:W-:-:S08]  /*02f0*/  DFMA R12, -R4, R10, 1 ;  /* 0x3ff00000040c742b */ /* 0x002fd0000000010a */
[----:B------:R-:W-:-:S08]  /*0300*/  DFMA R12, R12, R12, R12 ;  /* 0x0000000c0c0c722b */ /* 0x000fd0000000000c */
[----:B------:R-:W-:-:S08]  /*0310*/  DFMA R12, R10, R12, R10 ;  /* 0x0000000c0a0c722b */ /* 0x000fd0000000000a */
[----:B------:R-:W-:-:S08]  /*0320*/  DFMA R14, -R4, R12, 1 ;  /* 0x3ff00000040e742b */ /* 0x000fd0000000010c */
[----:B------:R-:W-:Y:S02]  /*0330*/  DFMA R14, R12, R14, R12 ;  /* 0x0000000e0c0e722b */ /* 0x000fe4000000000c */
[----:B--2---:R-:W-:-:S08]  /*0340*/  DADD R10, R8, R8 ;  /* 0x00000000080a7229 */ /* 0x004fd00000000008 */
[----:B------:R-:W-:Y:S02]  /*0350*/  DMUL R12, R14, R10 ;  /* 0x0000000a0e0c7228 */ /* 0x000fe40000000000 */
[----:B------:R-:W-:-:S06]  /*0360*/  FSETP.GEU.AND P1, PT, |R11|, 6.5827683646048100446e-37, PT ;  /* 0x036000000b00780b */ /* 0x000fcc0003f2e200 */
[----:B0-----:R-:W-:-:S08]  /*0370*/  DFMA R2, -R4, R12, R10 ;  /* 0x0000000c0402722b */ /* 0x001fd0000000010a */
[----:B------:R-:W-:-:S10]  /*0380*/  DFMA R2, R14, R2, R12 ;  /* 0x000000020e02722b */ /* 0x000fd4000000000c */
[----:B------:R-:W-:-:S05]  /*0390*/  FFMA R6, RZ, R5, R3 ;  /* 0x00000005ff067223 */ /* 0x000fca0000000003 */
[----:B------:R-:W-:-:S13]  /*03a0*/  FSETP.GT.AND P0, PT, |R6|, 1.469367938527859385e-39, PT ;  /* 0x001000000600780b */ /* 0x000fda0003f04200 */
[----:B------:R-:W-:Y:S05]  /*03b0*/  @P0 BRA P1, `(.L_x_3) ;  /* 0x0000000000100947 */ /* 0x000fea0000800000 */
[----:B------:R-:W-:Y:S01]  /*03c0*/  IMAD.MOV.U32 R8, RZ, RZ, R4 ;  /* 0x000000ffff087224 */ /* 0x000fe200078e0004 */
[----:B------:R-:W-:Y:S01]  /*03d0*/  MOV R12, 0x400 ;  /* 0x00000400000c7802 */ /* 0x000fe20000000f00 */
[----:B------:R-:W-:-:S07]  /*03e0*/  IMAD.MOV.U32 R9, RZ, RZ, R5 ;  /* 0x000000ffff097224 */ /* 0x000fce00078e0005 */
[----:B------:R-:W-:Y:S05]  /*03f0*/  CALL.REL.NOINC `($__internal_0_$__cuda_sm20_div_rn_f64_full) ;  /* 0x0000000000147944 */ /* 0x000fea0003c00000 */
.L_x_3:
[----:B------:R-:W-:Y:S05]  /*0400*/  BSYNC.RECONVERGENT B0 ;  /* 0x0000000000007941 */ /* 0x000fea0003800200 */
.L_x_2:
[----:B------:R-:W0:Y:S02]  /*0410*/  LDC.64 R4, c[0x0][0x388] ;  /* 0x0000e200ff047b82 */ /* 0x000e240000000a00 */
[----:B0-----:R-:W-:-:S05]  /*0420*/  IMAD.WIDE R4, R0, 0x8, R4 ;  /* 0x0000000800047825 */ /* 0x001fca00078e0204 */
[----:B------:R-:W-:Y:S01]  /*0430*/  STG.E.64 desc[UR4][R4.64], R2 ;  /* 0x0000000204007986 */ /* 0x000fe2000c101b04 */
[----:B------:R-:W-:Y:S05]  /*0440*/  EXIT ;  /* 0x000000000000794d */ /* 0x000fea0003800000 */
        .weak           $__internal_0_$__cuda_sm20_div_rn_f64_full
        .type           $__internal_0_$__cuda_sm20_div_rn_f64_full,@function
        .size           $__internal_0_$__cuda_sm20_div_rn_f64_full,(.L_x_46 - $__internal_0_$__cuda_sm20_div_rn_f64_full)
$__internal_0_$__cuda_sm20_div_rn_f64_full:
[C---:B------:R-:W-:Y:S01]  /*0450*/  FSETP.GEU.AND P0, PT, |R9|.reuse, 1.469367938527859385e-39, PT ;  /* 0x001000000900780b */ /* 0x040fe20003f0e200 */
[----:B------:R-:W-:Y:S01]  /*0460*/  IMAD.MOV.U32 R18, RZ, RZ, 0x1 ;  /* 0x00000001ff127424 */ /* 0x000fe200078e00ff */
[----:B------:R-:W-:Y:S01]  /*0470*/  LOP3.LUT R6, R9, 0x800fffff, RZ, 0xc0, !PT ;  /* 0x800fffff09067812 */ /* 0x000fe200078ec0ff */
[----:B------:R-:W-:Y:S01]  /*0480*/  BSSY.RECONVERGENT B1, `(.L_x_4) ;  /* 0x0000055000017945 */ /* 0x000fe20003800200 */
[C---:B------:R-:W-:Y:S02]  /*0490*/  FSETP.GEU.AND P2, PT, |R11|.reuse, 1.469367938527859385e-39, PT ;  /* 0x001000000b00780b */ /* 0x040fe40003f4e200 */
[----:B------:R-:W-:Y:S01]  /*04a0*/  LOP3.LUT R7, R6, 0x3ff00000, RZ, 0xfc, !PT ;  /* 0x3ff0000006077812 */ /* 0x000fe200078efcff */
[----:B------:R-:W-:Y:S01]  /*04b0*/  IMAD.MOV.U32 R6, RZ, RZ, R8 ;  /* 0x000000ffff067224 */ /* 0x000fe200078e0008 */
[----:B------:R-:W-:Y:S02]  /*04c0*/  LOP3.LUT R13, R11, 0x7ff00000, RZ, 0xc0, !PT ;  /* 0x7ff000000b0d7812 */ /* 0x000fe400078ec0ff */
[----:B------:R-:W-:-:S03]  /*04d0*/  LOP3.LUT R16, R9, 0x7ff00000, RZ, 0xc0, !PT ;  /* 0x7ff0000009107812 */ /* 0x000fc600078ec0ff */
[----:B------:R-:W-:Y:S01]  /*04e0*/  @!P0 DMUL R6, R8, 8.98846567431157953865e+307 ;  /* 0x7fe0000008068828 */ /* 0x000fe20000000000 */
[----:B------:R-:W-:-:S03]  /*04f0*/  ISETP.GE.U32.AND P1, PT, R13, R16, PT ;  /* 0x000000100d00720c */ /* 0x000fc60003f26070 */
[----:B------:R-:W-:Y:S01]  /*0500*/  @!P2 LOP3.LUT R14, R9, 0x7ff00000, RZ, 0xc0, !PT ;  /* 0x7ff00000090ea812 */ /* 0x000fe200078ec0ff */
[----:B------:R-:W-:Y:S01]  /*0510*/  @!P2 IMAD.MOV.U32 R20, RZ, RZ, RZ ;  /* 0x000000ffff14a224 */ /* 0x000fe200078e00ff */
[----:B------:R-:W0:Y:S02]  /*0520*/  MUFU.RCP64H R19, R7 ;  /* 0x0000000700137308 */ /* 0x000e240000001800 */
[----:B------:R-:W-:Y:S01]  /*0530*/  @!P2 ISETP.GE.U32.AND P3, PT, R13, R14, PT ;  /* 0x0000000e0d00a20c */ /* 0x000fe20003f66070 */
[----:B------:R-:W-:-:S05]  /*0540*/  IMAD.MOV.U32 R14, RZ, RZ, 0x1ca00000 ;  /* 0x1ca00000ff0e7424 */ /* 0x000fca00078e00ff */
[----:B------:R-:W-:-:S04]  /*0550*/  @!P2 SEL R15, R14, 0x63400000, !P3 ;  /* 0x634000000e0fa807 */ /* 0x000fc80005800000 */
[----:B------:R-:W-:-:S04]  /*0560*/  @!P2 LOP3.LUT R15, R15, 0x80000000, R11, 0xf8, !PT ;  /* 0x800000000f0fa812 */ /* 0x000fc800078ef80b */
[----:B------:R-:W-:Y:S01]  /*0570*/  @!P2 LOP3.LUT R21, R15, 0x100000, RZ, 0xfc, !PT ;  /* 0x001000000f15a812 */ /* 0x000fe200078efcff */
[----:B0-----:R-:W-:-:S08]  /*0580*/  DFMA R2, R18, -R6, 1 ;  /* 0x3ff000001202742b */ /* 0x001fd00000000806 */
[----:B------:R-:W-:-:S08]  /*0590*/  DFMA R2, R2, R2, R2 ;  /* 0x000000020202722b */ /* 0x000fd00000000002 */
[----:B------:R-:W-:Y:S01]  /*05a0*/  DFMA R18, R18, R2, R18 ;  /* 0x000000021212722b */ /* 0x000fe20000000012 */
[----:B------:R-:W-:Y:S01]  /*05b0*/  SEL R3, R14, 0x63400000, !P1 ;  /* 0x634000000e037807 */ /* 0x000fe20004800000 */
[----:B------:R-:W-:-:S03]  /*05c0*/  IMAD.MOV.U32 R2, RZ, RZ, R10 ;  /* 0x000000ffff027224 */ /* 0x000fc600078e000a */
[----:B------:R-:W-:-:S03]  /*05d0*/  LOP3.LUT R3, R3, 0x800fffff, R11, 0xf8, !PT ;  /* 0x800fffff03037812 */ /* 0x000fc600078ef80b */
[----:B------:R-:W-:-:S03]  /*05e0*/  DFMA R22, R18, -R6, 1 ;  /* 0x3ff000001216742b */ /* 0x000fc60000000806 */
[----:B------:R-:W-:-:S05]  /*05f0*/  @!P2 DFMA R2, R2, 2, -R20 ;  /* 0x400000000202a82b */ /* 0x000fca0000000814 */
[----:B------:R-:W-:Y:S01]  /*0600*/  DFMA R18, R18, R22, R18 ;  /* 0x000000161212722b */ /* 0x000fe20000000012 */
[----:B------:R-:W-:Y:S02]  /*0610*/  IMAD.MOV.U32 R23, RZ, RZ, R13 ;  /* 0x000000ffff177224 */ /* 0x000fe400078e000d */
[----:B------:R-:W-:Y:S01]  /*0620*/  IMAD.MOV.U32 R22, RZ, RZ, R16 ;  /* 0x000000ffff167224 */ /* 0x000fe200078e0010 */
[----:B------:R-:W-:Y:S02]  /*0630*/  @!P0 LOP3.LUT R22, R7, 0x7ff00000, RZ, 0xc0, !PT ;  /* 0x7ff0000007168812 */ /* 0x000fe400078ec0ff */
[----:B------:R-:W-:Y:S02]  /*0640*/  @!P2 LOP3.LUT R23, R3, 0x7ff00000, RZ, 0xc0, !PT ;  /* 0x7ff000000317a812 */ /* 0x000fe400078ec0ff */
[----:B------:R-:W-:Y:S01]  /*0650*/  DMUL R20, R18, R2 ;  /* 0x0000000212147228 */ /* 0x000fe20000000000 */
[----:B------:R-:W-:Y:S02]  /*0660*/  VIADD R24, R22, 0xffffffff ;  /* 0xffffffff16187836 */ /* 0x000fe40000000000 */
[----:B------:R-:W-:-:S05]  /*0670*/  VIADD R15, R23, 0xffffffff ;  /* 0xffffffff170f7836 */ /* 0x000fca0000000000 */
[----:B------:R-:W-:Y:S01]  /*0680*/  DFMA R16, R20, -R6, R2 ;  /* 0x800000061410722b */ /* 0x000fe20000000002 */
[----:B------:R-:W-:-:S04]  /*0690*/  ISETP.GT.U32.AND P0, PT, R15, 0x7feffffe, PT ;  /* 0x7feffffe0f00780c */ /* 0x000fc80003f04070 */
[----:B------:R-:W-:-:S03]  /*06a0*/  ISETP.GT.U32.OR P0, PT, R24, 0x7feffffe, P0 ;  /* 0x7feffffe1800780c */ /* 0x000fc60000704470 */
[----:B------:R-:W-:-:S10]  /*06b0*/  DFMA R16, R18, R16, R20 ;  /* 0x000000101210722b */ /* 0x000fd40000000014 */
[----:B------:R-:W-:Y:S05]  /*06c0*/  @P0 BRA `(.L_x_5) ;  /* 0x00000000006c0947 */ /* 0x000fea0003800000 */
[----:B------:R-:W-:-:S04]  /*06d0*/  LOP3.LUT R18, R9, 0x7ff00000, RZ, 0xc0, !PT ;  /* 0x7ff0000009127812 */ /* 0x000fc800078ec0ff */
[CC--:B------:R-:W-:Y:S02]  /*06e0*/  VIADDMNMX R10, R13.reuse, -R18.reuse, 0xb9600000, !PT ;  /* 0xb96000000d0a7446 */ /* 0x0c0fe40007800912 */
[----:B------:R-:W-:Y:S02]  /*06f0*/  ISETP.GE.U32.AND P0, PT, R13, R18, PT ;  /* 0x000000120d00720c */ /* 0x000fe40003f06070 */
[----:B------:R-:W-:Y:S02]  /*0700*/  VIMNMX R10, PT, PT, R10, 0x46a00000, PT ;  /* 0x46a000000a0a7848 */ /* 0x000fe40003fe0100 */
[----:B------:R-:W-:-:S05]  /*0710*/  SEL R13, R14, 0x63400000, !P0 ;  /* 0x634000000e0d7807 */ /* 0x000fca0004000000 */
[----:B------:R-:W-:Y:S02]  /*0720*/  IMAD.IADD R13, R10, 0x1, -R13 ;  /* 0x000000010a0d7824 */ /* 0x000fe400078e0a0d */
[----:B------:R-:W-:Y:S02]  /*0730*/  IMAD.MOV.U32 R10, RZ, RZ, RZ ;  /* 0x000000ffff0a7224 */ /* 0x000fe400078e00ff */
[----:B------:R-:W-:-:S06]  /*0740*/  VIADD R11, R13, 0x7fe00000 ;  /* 0x7fe000000d0b7836 */ /* 0x000fcc0000000000 */
[----:B------:R-:W-:-:S10]  /*0750*/  DMUL R14, R16, R10 ;  /* 0x0000000a100e7228 */ /* 0x000fd40000000000 */
[----:B------:R-:W-:-:S13]  /*0760*/  FSETP.GTU.AND P0, PT, |R15|, 1.469367938527859385e-39, PT ;  /* 0x001000000f00780b */ /* 0x000fda0003f0c200 */
[----:B------:R-:W-:Y:S05]  /*0770*/  @P0 BRA `(.L_x_6) ;  /* 0x0000000000940947 */ /* 0x000fea0003800000 */
[----:B------:R-:W-:Y:S01]  /*0780*/  DFMA R2, R16, -R6, R2 ;  /* 0x800000061002722b */ /* 0x000fe20000000002 */
[----:B------:R-:W-:-:S09]  /*0790*/  IMAD.MOV.U32 R10, RZ, RZ, RZ ;  /* 0x000000ffff0a7224 */ /* 0x000fd200078e00ff */
[C---:B------:R-:W-:Y:S02]  /*07a0*/  FSETP.NEU.AND P0, PT, R3.reuse, RZ, PT ;  /* 0x000000ff0300720b */ /* 0x040fe40003f0d000 */
[----:B------:R-:W-:-:S04]  /*07b0*/  LOP3.LUT R9, R3, 0x80000000, R9, 0x48, !PT ;  /* 0x8000000003097812 */ /* 0x000fc800078e4809 */
[----:B------:R-:W-:-:S07]  /*07c0*/  LOP3.LUT R11, R9, R11, RZ, 0xfc, !PT ;  /* 0x0000000b090b7212 */ /* 0x000fce00078efcff */
[----:B------:R-:W-:Y:S05]  /*07d0*/  @!P0 BRA `(.L_x_6) ;  /* 0x00000000007c8947 */ /* 0x000fea0003800000 */
[----:B------:R-:W-:Y:S01]  /*07e0*/  IMAD.MOV R3, RZ, RZ, -R13 ;  /* 0x000000ffff037224 */ /* 0x000fe200078e0a0d */
[----:B------:R-:W-:Y:S01]  /*07f0*/  DMUL.RP R10, R16, R10 ;  /* 0x0000000a100a7228 */ /* 0x000fe20000008000 */
[----:B------:R-:W-:-:S06]  /*0800*/  IMAD.MOV.U32 R2, RZ, RZ, RZ ;  /* 0x000000ffff027224 */ /* 0x000fcc00078e00ff */
[----:B------:R-:W-:-:S03]  /*0810*/  DFMA R2, R14, -R2, R16 ;  /* 0x800000020e02722b */ /* 0x000fc60000000010 */
[----:B------:R-:W-:-:S03]  /*0820*/  LOP3.LUT R9, R11, R9, RZ, 0x3c, !PT ;  /* 0x000000090b097212 */ /* 0x000fc600078e3cff */
[----:B------:R-:W-:-:S04]  /*0830*/  IADD3 R2, PT, PT, -R13, -0x43300000, RZ ;  /* 0xbcd000000d027810 */ /* 0x000fc80007ffe1ff */
[----:B------:R-:W-:-:S04]  /*0840*/  FSETP.NEU.AND P0, PT, |R3|, R2, PT ;  /* 0x000000020300720b */ /* 0x000fc80003f0d200 */
[----:B------:R-:W-:Y:S02]  /*0850*/  FSEL R14, R10, R14, !P0 ;  /* 0x0000000e0a0e7208 */ /* 0x000fe40004000000 */
[----:B------:R-:W-:Y:S01]  /*0860*/  FSEL R15, R9, R15, !P0 ;  /* 0x0000000f090f7208 */ /* 0x000fe20004000000 */
[----:B------:R-:W-:Y:S06]  /*0870*/  BRA `(.L_x_6) ;  /* 0x0000000000547947 */ /* 0x000fec0003800000 */
.L_x_5:
[----:B------:R-:W-:-:S14]  /*0880*/  DSETP.NAN.AND P0, PT, R10, R10, PT ;  /* 0x0000000a0a00722a */ /* 0x000fdc0003f08000 */
[----:B------:R-:W-:Y:S05]  /*0890*/  @P0 BRA `(.L_x_7) ;  /* 0x0000000000440947 */ /* 0x000fea0003800000 */
[----:B------:R-:W-:-:S14]  /*08a0*/  DSETP.NAN.AND P0, PT, R8, R8, PT ;  /* 0x000000080800722a */ /* 0x000fdc0003f08000 */
[----:B------:R-:W-:Y:S05]  /*08b0*/  @P0 BRA `(.L_x_8) ;  /* 0x0000000000300947 */ /* 0x000fea0003800000 */
[----:B------:R-:W-:Y:S01]  /*08c0*/  ISETP.NE.AND P0, PT, R23, R22, PT ;  /* 0x000000161700720c */ /* 0x000fe20003f05270 */
[----:B------:R-:W-:Y:S02]  /*08d0*/  IMAD.MOV.U32 R14, RZ, RZ, 0x0 ;  /* 0x00000000ff0e7424 */ /* 0x000fe400078e00ff */
[----:B------:R-:W-:-:S10]  /*08e0*/  IMAD.MOV.U32 R15, RZ, RZ, -0x80000 ;  /* 0xfff80000ff0f7424 */ /* 0x000fd400078e00ff */
[----:B------:R-:W-:Y:S05]  /*08f0*/  @!P0 BRA `(.L_x_6) ;  /* 0x0000000000348947 */ /* 0x000fea0003800000 */
[----:B------:R-:W-:Y:S02]  /*0900*/  ISETP.NE.AND P0, PT, R23, 0x7ff00000, PT ;  /* 0x7ff000001700780c */ /* 0x000fe40003f05270 */
[----:B------:R-:W-:Y:S02]  /*0910*/  LOP3.LUT R15, R11, 0x80000000, R9, 0x48, !PT ;  /* 0x800000000b0f7812 */ /* 0x000fe400078e4809 */
[----:B------:R-:W-:-:S13]  /*0920*/  ISETP.EQ.OR P0, PT, R22, RZ, !P0 ;  /* 0x000000ff1600720c */ /* 0x000fda0004702670 */
[----:B------:R-:W-:Y:S01]  /*0930*/  @P0 LOP3.LUT R2, R15, 0x7ff00000, RZ, 0xfc, !PT ;  /* 0x7ff000000f020812 */ /* 0x000fe200078efcff */
[----:B------:R-:W-:Y:S02]  /*0940*/  @!P0 IMAD.MOV.U32 R14, RZ, RZ, RZ ;  /* 0x000000ffff0e8224 */ /* 0x000fe400078e00ff */
[----:B------:R-:W-:Y:S02]  /*0950*/  @P0 IMAD.MOV.U32 R14, RZ, RZ, RZ ;  /* 0x000000ffff0e0224 */ /* 0x000fe400078e00ff */
[----:B------:R-:W-:Y:S01]  /*0960*/  @P0 IMAD.MOV.U32 R15, RZ, RZ, R2 ;  /* 0x000000ffff0f0224 */ /* 0x000fe200078e0002 */
[----:B------:R-:W-:Y:S06]  /*0970*/  BRA `(.L_x_6) ;  /* 0x0000000000147947 */ /* 0x000fec0003800000 */
.L_x_8:
[----:B------:R-:W-:Y:S01]  /*0980*/  LOP3.LUT R15, R9, 0x80000, RZ, 0xfc, !PT ;  /* 0x00080000090f7812 */ /* 0x000fe200078efcff */
[----:B------:R-:W-:Y:S01]  /*0990*/  IMAD.MOV.U32 R14, RZ, RZ, R8 ;  /* 0x000000ffff0e7224 */ /* 0x000fe200078e0008 */
[----:B------:R-:W-:Y:S06]  /*09a0*/  BRA `(.L_x_6) ;  /* 0x0000000000087947 */ /* 0x000fec0003800000 */
.L_x_7:
[----:B------:R-:W-:Y:S01]  /*09b0*/  LOP3.LUT R15, R11, 0x80000, RZ, 0xfc, !PT ;  /* 0x000800000b0f7812 */ /* 0x000fe200078efcff */
[----:B------:R-:W-:-:S07]  /*09c0*/  IMAD.MOV.U32 R14, RZ, RZ, R10 ;  /* 0x000000ffff0e7224 */ /* 0x000fce00078e000a */
.L_x_6:
[----:B------:R-:W-:Y:S05]  /*09d0*/  BSYNC.RECONVERGENT B1 ;  /* 0x0000000000017941 */ /* 0x000fea0003800200 */
.L_x_4:
[----:B------:R-:W-:Y:S02]  /*09e0*/  IMAD.MOV.U32 R13, RZ, RZ, 0x0 ;  /* 0x00000000ff0d7424 */ /* 0x000fe400078e00ff */
[----:B------:R-:W-:Y:S02]  /*09f0*/  IMAD.MOV.U32 R2, RZ, RZ, R14 ;  /* 0x000000ffff027224 */ /* 0x000fe400078e000e */
[----:B------:R-:W-:Y:S01]  /*0a00*/  IMAD.MOV.U32 R3, RZ, RZ, R15 ;  /* 0x000000ffff037224 */ /* 0x000fe200078e000f */
[----:B------:R-:W-:Y:S06]  /*0a10*/  RET.REL.NODEC R12 `(_Z27normalizeCoefficientsKernelPdS_PKdS1_ii) ;  /* 0xfffffff40c787950 */ /* 0x000fec0003c3ffff */
.L_x_9:
[----:B------:R-:W-:-:S00]  /*0a20*/  BRA `(.L_x_9) ;  /* 0xfffffffc00fc7947 */ /* 0x000fc0000383ffff */
[----:B------:R-:W-:-:S00]  /*0a30*/  NOP ;  /* 0x0000000000007918 */ /* 0x000fc00000000000 */
        /* <DEDUP_REMOVED lines=12> */
.L_x_46:


//--------------------- .text._Z21calculateSeriesKernelPdPKdS1_S1_iid --------------------------
	.section	.text._Z21calculateSeriesKernelPdPKdS1_S1_iid,"ax",@progbits
	.align	128
        .global         _Z21calculateSeriesKernelPdPKdS1_S1_iid
        .type           _Z21calculateSeriesKernelPdPKdS1_S1_iid,@function
        .size           _Z21calculateSeriesKernelPdPKdS1_S1_iid,(.L_x_47 - _Z21calculateSeriesKernelPdPKdS1_S1_iid)
        .other          _Z21calculateSeriesKernelPdPKdS1_S1_iid,@"STO_CUDA_ENTRY STV_DEFAULT"
_Z21calculateSeriesKernelPdPKdS1_S1_iid:
.text._Z21calculateSeriesKernelPdPKdS1_S1_iid:
[----:B------:R-:W0:Y:S01]  /*0000*/  LDC R1, c[0x0][0x37c] ;  /* 0x0000df00ff017b82 */ /* 0x000e220000000800 */
[----:B------:R-:W1:Y:S07]  /*0010*/  S2R R0, SR_TID.X ;  /* 0x0000000000007919 */ /* 0x000e6e0000002100 */
[----:B------:R-:W1:Y:S01]  /*0020*/  S2UR UR4, SR_CTAID.X ;  /* 0x00000000000479c3 */ /* 0x000e620000002500 */
[----:B------:R-:W2:Y:S01]  /*0030*/  LDCU UR5, c[0x0][0x3a0] ;  /* 0x00007400ff0577ac */ /* 0x000ea20008000800 */
[----:B0-----:R-:W-:-:S06]  /*0040*/  VIADD R1, R1, 0xffffffd8 ;  /* 0xffffffd801017836 */ /* 0x001fcc0000000000 */
[----:B------:R-:W1:Y:S02]  /*0050*/  LDC R5, c[0x0][0x360] ;  /* 0x0000d800ff057b82 */ /* 0x000e640000000800 */
[----:B-1----:R-:W-:-:S05]  /*0060*/  IMAD R5, R5, UR4, R0 ;  /* 0x0000000405057c24 */ /* 0x002fca000f8e0200 */
[----:B--2---:R-:W-:-:S13]  /*0070*/  ISETP.GE.AND P0, PT, R5, UR5, PT ;  /* 0x0000000505007c0c */ /* 0x004fda000bf06270 */
[----:B------:R-:W-:Y:S05]  /*0080*/  @P0 EXIT ;  /* 0x000000000000094d */ /* 0x000fea0003800000 */
[----:B------:R-:W0:Y:S01]  /*0090*/  LDC.64 R6, c[0x0][0x388] ;  /* 0x0000e200ff067b82 */ /* 0x000e220000000a00 */
[----:B------:R-:W1:Y:S01]  /*00a0*/  LDCU.64 UR12, c[0x0][0x358] ;  /* 0x00006b00ff0c77ac */ /* 0x000e620008000a00 */
[----:B------:R-:W2:Y:S06]  /*00b0*/  LDCU UR4, c[0x0][0x3a4] ;  /* 0x00007480ff0477ac */ /* 0x000eac0008000800 */
[----:B------:R-:W3:Y:S01]  /*00c0*/  LDC.64 R2, c[0x0][0x390] ;  /* 0x0000e400ff027b82 */ /* 0x000ee20000000a00 */
[----:B------:R-:W4:Y:S01]  /*00d0*/  LDCU.64 UR6, c[0x0][0x3a8] ;  /* 0x00007500ff0677ac */ /* 0x000f220008000a00 */
[----:B0-----:R-:W-:-:S05]  /*00e0*/  IMAD.WIDE R6, R5, 0x8, R6 ;  /* 0x0000000805067825 */ /* 0x001fca00078e0206 */
[----:B-1----:R-:W4:Y:S04]  /*00f0*/  LDG.E.64 R4, desc[UR12][R6.64] ;  /* 0x0000000c06047981 */ /* 0x002f28000c1e1b00 */
[----:B---3--:R-:W5:Y:S01]  /*0100*/  LDG.E.64 R2, desc[UR12][R2.64] ;  /* 0x0000000c02027981 */ /* 0x008f62000c1e1b00 */
[----:B--2---:R-:W-:Y:S01]  /*0110*/  UISETP.GE.AND UP0, UPT, UR4, 0x1, UPT ;  /* 0x000000010400788c */ /* 0x004fe2000bf06270 */
[----:B------:R-:W-:Y:S01]  /*0120*/  CS2R R8, SRZ ;  /* 0x0000000000087805 */ /* 0x000fe2000001ff00 */
[----:B----4-:R-:W-:-:S07]  /*0130*/  DMUL R4, R4, UR6 ;  /* 0x0000000604047c28 */ /* 0x010fce0008000000 */
[----:B------:R-:W-:Y:S05]  /*0140*/  BRA.U !UP0, `(.L_x_10) ;  /* 0x0000000908447547 */ /* 0x000fea000b800000 */
[----:B------:R-:W0:Y:S01]  /*0150*/  LDCU.128 UR8, c[0x0][0x390] ;  /* 0x00007200ff0877ac */ /* 0x000e220008000c00 */
[----:B------:R-:W-:Y:S01]  /*0160*/  CS2R R8, SRZ ;  /* 0x0000000000087805 */ /* 0x000fe2000001ff00 */
[----:B------:R-:W-:Y:S02]  /*0170*/  IMAD.MOV.U32 R6, RZ, RZ, 0x0 ;  /* 0x00000000ff067424 */ /* 0x000fe400078e00ff */
[----:B------:R-:W-:Y:S01]  /*0180*/  IMAD.MOV.U32 R7, RZ, RZ, 0x3ff00000 ;  /* 0x3ff00000ff077424 */ /* 0x000fe200078e00ff */
[----:B------:R-:W1:Y:S01]  /*0190*/  LDCU.64 UR14, c[0x4][0x8] ;  /* 0x01000100ff0e77ac */ /* 0x000e620008000a00 */
[----:B------:R-:W-:Y:S02]  /*01a0*/  UIADD3 UR4, UPT, UPT, -UR4, URZ, URZ ;  /* 0x000000ff04047290 */ /* 0x000fe4000fffe1ff */
[----:B0-----:R-:W-:Y:S02]  /*01b0*/  UIADD3 UR7, UP0, UPT, UR8, 0x8, URZ ;  /* 0x0000000808077890 */ /* 0x001fe4000ff1e0ff */
[----:B------:R-:W-:-:S02]  /*01c0*/  UIADD3 UR5, UP1, UPT, UR10, 0x8, URZ ;  /* 0x000000080a057890 */ /* 0x000fc4000ff3e0ff */
[----:B------:R-:W-:Y:S02]  /*01d0*/  UIADD3.X UR8, UPT, UPT, URZ, UR9, URZ, UP0, !UPT ;  /* 0x00000009ff087290 */ /* 0x000fe400087fe4ff */
[----:B-1----:R-:W-:-:S12]  /*01e0*/  UIADD3.X UR6, UPT, UPT, URZ, UR11, URZ, UP1, !UPT ;  /* 0x0000000bff067290 */ /* 0x002fd80008ffe4ff */
.L_x_17:
[----:B------:R-:W-:Y:S02]  /*01f0*/  IMAD.U32 R26, RZ, RZ, UR5 ;  /* 0x00000005ff1a7e24 */ /* 0x000fe4000f8e00ff */
[----:B------:R-:W-:-:S06]  /*0200*/  IMAD.U32 R27, RZ, RZ, UR6 ;  /* 0x00000006ff1b7e24 */ /* 0x000fcc000f8e00ff */
[----:B-----5:R-:W5:Y:S01]  /*0210*/  LDG.E.64 R26, desc[UR12][R26.64] ;  /* 0x0000000c1a1a7981 */ /* 0x020f62000c1e1b00 */
[----:B------:R-:W-:Y:S01]  /*0220*/  DMUL R24, R4, R6 ;  /* 0x0000000604187228 */ /* 0x000fe20000000000 */
[----:B------:R-:W-:Y:S07]  /*0230*/  BSSY.RECONVERGENT B0, `(.L_x_11) ;  /* 0x000001c000007945 */ /* 0x000fee0003800200 */
[----:B------:R-:W-:-:S14]  /*0240*/  DSETP.NEU.AND P0, PT, |R24|, +INF , PT ;  /* 0x7ff000001800742a */ /* 0x000fdc0003f0d200 */
[----:B------:R-:W-:Y:S01]  /*0250*/  @!P0 DMUL R28, RZ, R24 ;  /* 0x00000018ff1c8228 */ /* 0x000fe20000000000 */
[----:B------:R-:W-:Y:S01]  /*0260*/  @!P0 IMAD.MOV.U32 R0, RZ, RZ, RZ ;  /* 0x000000ffff008224 */ /* 0x000fe200078e00ff */
[----:B------:R-:W-:Y:S09]  /*0270*/  @!P0 BRA `(.L_x_12) ;  /* 0x00000000005c8947 */ /* 0x000ff20003800000 */
[----:B------:R-:W-:Y:S01]  /*0280*/  UMOV UR10, 0x6dc9c883 ;  /* 0x6dc9c883000a7882 */ /* 0x000fe20000000000 */
[----:B------:R-:W-:Y:S01]  /*0290*/  UMOV UR11, 0x3fe45f30 ;  /* 0x3fe45f30000b7882 */ /* 0x000fe20000000000 */
[C---:B------:R-:W-:Y:S02]  /*02a0*/  DSETP.GE.AND P0, PT, |R24|.reuse, 2.14748364800000000000e+09, PT ;  /* 0x41e000001800742a */ /* 0x040fe40003f06200 */
[----:B------:R-:W-:Y:S01]  /*02b0*/  DMUL R10, R24, UR10 ;  /* 0x0000000a180a7c28 */ /* 0x000fe20008000000 */
[----:B------:R-:W-:Y:S01]  /*02c0*/  UMOV UR10, 0x54442d18 ;  /* 0x54442d18000a7882 */ /* 0x000fe20000000000 */
[----:B------:R-:W-:-:S04]  /*02d0*/  UMOV UR11, 0x3ff921fb ;  /* 0x3ff921fb000b7882 */ /* 0x000fc80000000000 */
[----:B------:R-:W0:Y:S08]  /*02e0*/  F2I.F64 R0, R10 ;  /* 0x0000000a00007311 */ /* 0x000e300000301100 */
[----:B0-----:R-:W0:Y:S02]  /*02f0*/  I2F.F64 R28, R0 ;  /* 0x00000000001c7312 */ /* 0x001e240000201c00 */
[----:B0-----:R-:W-:Y:S01]  /*0300*/  DFMA R12, R28, -UR10, R24 ;  /* 0x8000000a1c0c7c2b */ /* 0x001fe20008000018 */
[----:B------:R-:W-:Y:S01]  /*0310*/  UMOV UR10, 0x33145c00 ;  /* 0x33145c00000a7882 */ /* 0x000fe20000000000 */
[----:B------:R-:W-:-:S06]  /*0320*/  UMOV UR11, 0x3c91a626 ;  /* 0x3c91a626000b7882 */ /* 0x000fcc0000000000 */
[----:B------:R-:W-:Y:S01]  /*0330*/  DFMA R12, R28, -UR10, R12 ;  /* 0x8000000a1c0c7c2b */ /* 0x000fe2000800000c */
[----:B------:R-:W-:Y:S01]  /*0340*/  UMOV UR10, 0x252049c0 ;  /* 0x252049c0000a7882 */ /* 0x000fe20000000000 */
[----:B------:R-:W-:-:S06]  /*0350*/  UMOV UR11, 0x397b839a ;  /* 0x397b839a000b7882 */ /* 0x000fcc0000000000 */
[----:B------:R-:W-:Y:S01]  /*0360*/  DFMA R28, R28, -UR10, R12 ;  /* 0x8000000a1c1c7c2b */ /* 0x000fe2000800000c */
[----:B------:R-:W-:Y:S10]  /*0370*/  @!P0 BRA `(.L_x_12) ;  /* 0x00000000001c8947 */ /* 0x000ff40003800000 */
[----:B------:R-:W-:Y:S01]  /*0380*/  IMAD.MOV.U32 R16, RZ, RZ, R24 ;  /* 0x000000ffff107224 */ /* 0x000fe200078e0018 */
[----:B------:R-:W-:Y:S01]  /*0390*/  MOV R0, 0x3c0 ;  /* 0x000003c000007802 */ /* 0x000fe20000000f00 */
[----:B------:R-:W-:-:S07]  /*03a0*/  IMAD.MOV.U32 R12, RZ, RZ, R25 ;  /* 0x000000ffff0c7224 */ /* 0x000fce00078e0019 */
[----:B-----5:R-:W-:Y:S05]  /*03b0*/  CALL.REL.NOINC `($_Z21calculateSeriesKernelPdPKdS1_S1_iid$__internal_trig_reduction_slowpathd) ;  /* 0x0000000400cc7944 */ /* 0x020fea0003c00000 */
[----:B------:R-:W-:Y:S02]  /*03c0*/  IMAD.MOV.U32 R0, RZ, RZ, R14 ;  /* 0x000000ffff007224 */ /* 0x000fe400078e000e */
[----:B------:R-:W-:Y:S02]  /*03d0*/  IMAD.MOV.U32 R28, RZ, RZ, R16 ;  /* 0x000000ffff1c7224 */ /* 0x000fe400078e0010 */
[----:B------:R-:W-:-:S07]  /*03e0*/  IMAD.MOV.U32 R29, RZ, RZ, R17 ;  /* 0x000000ffff1d7224 */ /* 0x000fce00078e0011 */
.L_x_12:
[----:B------:R-:W-:Y:S05]  /*03f0*/  BSYNC.RECONVERGENT B0 ;  /* 0x0000000000007941 */ /* 0x000fea0003800200 */
.L_x_11:
[----:B------:R-:W-:-:S05]  /*0400*/  IMAD.SHL.U32 R10, R0, 0x40, RZ ;  /* 0x00000040000a7824 */ /* 0x000fca00078e00ff */
[----:B------:R-:W-:-:S04]  /*0410*/  LOP3.LUT R10, R10, 0x40, RZ, 0xc0, !PT ;  /* 0x000000400a0a7812 */ /* 0x000fc800078ec0ff */
[----:B------:R-:W-:-:S05]  /*0420*/  IADD3 R32, P0, PT, R10, UR14, RZ ;  /* 0x0000000e0a207c10 */ /* 0x000fca000ff1e0ff */
[----:B------:R-:W-:-:S05]  /*0430*/  IMAD.X R33, RZ, RZ, UR15, P0 ;  /* 0x0000000fff217e24 */ /* 0x000fca00080e06ff */
[----:B------:R-:W2:Y:S04]  /*0440*/  LDG.E.128.CONSTANT R12, desc[UR12][R32.64] ;  /* 0x0000000c200c7981 */ /* 0x000ea8000c1e9d00 */
[----:B------:R-:W3:Y:S04]  /*0450*/  LDG.E.128.CONSTANT R16, desc[UR12][R32.64+0x10] ;  /* 0x0000100c20107981 */ /* 0x000ee8000c1e9d00 */
[----:B------:R-:W4:Y:S01]  /*0460*/  LDG.E.128.CONSTANT R20, desc[UR12][R32.64+0x20] ;  /* 0x0000200c20147981 */ /* 0x000f22000c1e9d00 */
[----:B------:R-:W-:Y:S02]  /*0470*/  IMAD.U32 R10, RZ, RZ, UR7 ;  /* 0x00000007ff0a7e24 */ /* 0x000fe4000f8e00ff */
[----:B------:R-:W-:-:S06]  /*0480*/  IMAD.U32 R11, RZ, RZ, UR8 ;  /* 0x00000008ff0b7e24 */ /* 0x000fcc000f8e00ff */
[----:B------:R-:W5:Y:S01]  /*0490*/  LDG.E.64 R10, desc[UR12][R10.64] ;  /* 0x0000000c0a0a7981 */ /* 0x000f62000c1e1b00 */
[----:B------:R-:W-:Y:S01]  /*04a0*/  LOP3.LUT R30, R0, 0x1, RZ, 0xc0, !PT ;  /* 0x00000001001e7812 */ /* 0x000fe200078ec0ff */
[----:B------:R-:W-:Y:S01]  /*04b0*/  IMAD.MOV.U32 R34, RZ, RZ, 0x20fd8164 ;  /* 0x20fd8164ff227424 */ /* 0x000fe200078e00ff */
[----:B------:R-:W-:Y:S01]  /*04c0*/  DSETP.NEU.AND P1, PT, |R24|, +INF , PT ;  /* 0x7ff000001800742a */ /* 0x000fe20003f2d200 */
[----:B------:R-:W-:Y:S01]  /*04d0*/  BSSY.RECONVERGENT B0, `(.L_x_13) ;  /* 0x0000032000007945 */ /* 0x000fe20003800200 */
[----:B------:R-:W-:Y:S01]  /*04e0*/  ISETP.NE.U32.AND P0, PT, R30, 0x1, PT ;  /* 0x000000011e00780c */ /* 0x000fe20003f05070 */
[----:B------:R-:W-:-:S03]  /*04f0*/  IMAD.MOV.U32 R30, RZ, RZ, 0x3da8ff83 ;  /* 0x3da8ff83ff1e7424 */ /* 0x000fc600078e00ff */
[----:B------:R-:W-:Y:S02]  /*0500*/  FSEL R34, R34, -8.06006814911005101289e+34, !P0 ;  /* 0xf9785eba22227808 */ /* 0x000fe40004000000 */
[----:B------:R-:W-:Y:S01]  /*0510*/  FSEL R35, -R30, 0.11223486810922622681, !P0 ;  /* 0x3de5db651e237808 */ /* 0x000fe20004000100 */
[----:B------:R-:W-:-:S08]  /*0520*/  DMUL R30, R28, R28 ;  /* 0x0000001c1c1e7228 */ /* 0x000fd00000000000 */
[----:B--2---:R-:W-:-:S08]  /*0530*/  DFMA R12, R30, R34, R12 ;  /* 0x000000221e0c722b */ /* 0x004fd0000000000c */
[----:B------:R-:W-:-:S08]  /*0540*/  DFMA R12, R30, R12, R14 ;  /* 0x0000000c1e0c722b */ /* 0x000fd0000000000e */
[----:B---3--:R-:W-:-:S08]  /*0550*/  DFMA R12, R30, R12, R16 ;  /* 0x0000000c1e0c722b */ /* 0x008fd00000000010 */
[----:B------:R-:W-:-:S08]  /*0560*/  DFMA R12, R30, R12, R18 ;  /* 0x0000000c1e0c722b */ /* 0x000fd00000000012 */
[----:B----4-:R-:W-:-:S08]  /*0570*/  DFMA R12, R30, R12, R20 ;  /* 0x0000000c1e0c722b */ /* 0x010fd00000000014 */
[----:B------:R-:W-:-:S08]  /*0580*/  DFMA R12, R30, R12, R22 ;  /* 0x0000000c1e0c722b */ /* 0x000fd00000000016 */
[----:B------:R-:W-:Y:S02]  /*0590*/  DFMA R28, R12, R28, R28 ;  /* 0x0000001c0c1c722b */ /* 0x000fe4000000001c */
[----:B------:R-:W-:-:S10]  /*05a0*/  DFMA R12, R30, R12, 1 ;  /* 0x3ff000001e0c742b */ /* 0x000fd4000000000c */
[----:B------:R-:W-:Y:S02]  /*05b0*/  FSEL R14, R12, R28, !P0 ;  /* 0x0000001c0c0e7208 */ /* 0x000fe40004000000 */
[----:B------:R-:W-:Y:S01]  /*05c0*/  FSEL R15, R13, R29, !P0 ;  /* 0x0000001d0d0f7208 */ /* 0x000fe20004000000 */
[----:B------:R-:W-:Y:S01]  /*05d0*/  @!P1 DMUL R28, RZ, R24 ;  /* 0x00000018ff1c9228 */ /* 0x000fe20000000000 */
[----:B------:R-:W-:Y:S01]  /*05e0*/  LOP3.LUT P0, RZ, R0, 0x2, RZ, 0xc0, !PT ;  /* 0x0000000200ff7812 */ /* 0x000fe2000780c0ff */
[----:B------:R-:W-:-:S03]  /*05f0*/  @!P1 IMAD.MOV.U32 R0, RZ, RZ, 0x1 ;  /* 0x00000001ff009424 */ /* 0x000fc600078e00ff */
[----:B------:R-:W-:-:S10]  /*0600*/  DADD R12, RZ, -R14 ;  /* 0x00000000ff0c7229 */ /* 0x000fd4000000080e */
[----:B------:R-:W-:Y:S02]  /*0610*/  FSEL R12, R14, R12, !P0 ;  /* 0x0000000c0e0c7208 */ /* 0x000fe40004000000 */
[----:B------:R-:W-:-:S06]  /*0620*/  FSEL R13, R15, R13, !P0 ;  /* 0x0000000d0f0d7208 */ /* 0x000fcc0004000000 */
[----:B-----5:R-:W-:Y:S01]  /*0630*/  DMUL R26, R26, R12 ;  /* 0x0000000c1a1a7228 */ /* 0x020fe20000000000 */
[----:B------:R-:W-:Y:S10]  /*0640*/  @!P1 BRA `(.L_x_14) ;  /* 0x0000000000689947 */ /* 0x000ff40003800000 */
[----:B------:R-:W-:Y:S01]  /*0650*/  UMOV UR10, 0x6dc9c883 ;  /* 0x6dc9c883000a7882 */ /* 0x000fe20000000000 */
[----:B------:R-:W-:Y:S01]  /*0660*/  UMOV UR11, 0x3fe45f30 ;  /* 0x3fe45f30000b7882 */ /* 0x000fe20000000000 */
[C---:B------:R-:W-:Y:S01]  /*0670*/  DSETP.GE.AND P0, PT, |R24|.reuse, 2.14748364800000000000e+09, PT ;  /* 0x41e000001800742a */ /* 0x040fe20003f06200 */
[----:B------:R-:W-:Y:S01]  /*0680*/  BSSY.RECONVERGENT B1, `(.L_x_15) ;  /* 0x0000015000017945 */ /* 0x000fe20003800200 */
        /* <DEDUP_REMOVED lines=16> */
[----:B------:R-:W-:Y:S05]  /*0790*/  CALL.REL.NOINC `($_Z21calculateSeriesKernelPdPKdS1_S1_iid$__internal_trig_reduction_slowpathd) ;  /* 0x0000000000d47944 */ /* 0x000fea0003c00000 */
[----:B------:R-:W-:Y:S02]  /*07a0*/  IMAD.MOV.U32 R0, RZ, RZ, R14 ;  /* 0x000000ffff007224 */ /* 0x000fe400078e000e */
[----:B------:R-:W-:Y:S02]  /*07b0*/  IMAD.MOV.U32 R28, RZ, RZ, R16 ;  /* 0x000000ffff1c7224 */ /* 0x000fe400078e0010 */
[----:B------:R-:W-:-:S07]  /*07c0*/  IMAD.MOV.U32 R29, RZ, RZ, R17 ;  /* 0x000000ffff1d7224 */ /* 0x000fce00078e0011 */
.L_x_16:
[----:B------:R-:W-:Y:S05]  /*07d0*/  BSYNC.RECONVERGENT B1 ;  /* 0x0000000000017941 */ /* 0x000fea0003800200 */
.L_x_15:
[----:B------:R-:W-:-:S07]  /*07e0*/  VIADD R0, R0, 0x1 ;  /* 0x0000000100007836 */ /* 0x000fce0000000000 */
.L_x_14:
[----:B------:R-:W-:Y:S05]  /*07f0*/  BSYNC.RECONVERGENT B0 ;  /* 0x0000000000007941 */ /* 0x000fea0003800200 */
.L_x_13:
[----:B------:R-:W-:-:S05]  /*0800*/  IMAD.SHL.U32 R12, R0, 0x40, RZ ;  /* 0x00000040000c7824 */ /* 0x000fca00078e00ff */
[----:B------:R-:W-:-:S04]  /*0810*/  LOP3.LUT R12, R12, 0x40, RZ, 0xc0, !PT ;  /* 0x000000400c0c7812 */ /* 0x000fc800078ec0ff */
[----:B------:R-:W-:-:S05]  /*0820*/  IADD3 R30, P0, PT, R12, UR14, RZ ;  /* 0x0000000e0c1e7c10 */ /* 0x000fca000ff1e0ff */
[----:B------:R-:W-:-:S05]  /*0830*/  IMAD.X R31, RZ, RZ, UR15, P0 ;  /* 0x0000000fff1f7e24 */ /* 0x000fca00080e06ff */
[----:B------:R-:W2:Y:S04]  /*0840*/  LDG.E.128.CONSTANT R12, desc[UR12][R30.64] ;  /* 0x0000000c1e0c7981 */ /* 0x000ea8000c1e9d00 */
[----:B------:R-:W3:Y:S04]  /*0850*/  LDG.E.128.CONSTANT R16, desc[UR12][R30.64+0x10] ;  /* 0x0000100c1e107981 */ /* 0x000ee8000c1e9d00 */
[----:B------:R-:W4:Y:S01]  /*0860*/  LDG.E.128.CONSTANT R20, desc[UR12][R30.64+0x20] ;  /* 0x0000200c1e147981 */ /* 0x000f22000c1e9d00 */
[----:B------:R-:W-:Y:S01]  /*0870*/  LOP3.LUT R24, R0, 0x1, RZ, 0xc0, !PT ;  /* 0x0000000100187812 */ /* 0x000fe200078ec0ff */
[----:B------:R-:W-:Y:S01]  /*0880*/  IMAD.MOV.U32 R32, RZ, RZ, 0x20fd8164 ;  /* 0x20fd8164ff207424 */ /* 0x000fe200078e00ff */
[----:B------:R-:W-:Y:S01]  /*0890*/  UIADD3 UR7, UP0, UPT, UR7, 0x8, URZ ;  /* 0x0000000807077890 */ /* 0x000fe2000ff1e0ff */
[----:B------:R-:W-:Y:S01]  /*08a0*/  IMAD.MOV.U32 R33, RZ, RZ, 0x3da8ff83 ;  /* 0x3da8ff83ff217424 */ /* 0x000fe200078e00ff */
[----:B------:R-:W-:Y:S01]  /*08b0*/  ISETP.NE.U32.AND P0, PT, R24, 0x1, PT ;  /* 0x000000011800780c */ /* 0x000fe20003f05070 */
[----:B------:R-:W-:Y:S01]  /*08c0*/  DMUL R24, R28, R28 ;  /* 0x0000001c1c187228 */ /* 0x000fe20000000000 */
[----:B------:R-:W-:Y:S01]  /*08d0*/  UIADD3 UR4, UPT, UPT, UR4, 0x1, URZ ;  /* 0x0000000104047890 */ /* 0x000fe2000fffe0ff */
[----:B------:R-:W-:Y:S01]  /*08e0*/  DADD R6, R6, 1 ;  /* 0x3ff0000006067429 */ /* 0x000fe20000000000 */
[----:B------:R-:W-:Y:S01]  /*08f0*/  FSEL R32, R32, -8.06006814911005101289e+34, !P0 ;  /* 0xf9785eba20207808 */ /* 0x000fe20004000000 */
[----:B------:R-:W-:Y:S01]  /*0900*/  UIADD3.X UR8, UPT, UPT, URZ, UR8, URZ, UP0, !UPT ;  /* 0x00000008ff087290 */ /* 0x000fe200087fe4ff */
[----:B------:R-:W-:Y:S01]  /*0910*/  FSEL R33, -R33, 0.11223486810922622681, !P0 ;  /* 0x3de5db6521217808 */ /* 0x000fe20004000100 */
[----:B------:R-:W-:-:S02]  /*0920*/  UISETP.NE.AND UP0, UPT, UR4, URZ, UPT ;  /* 0x000000ff0400728c */ /* 0x000fc4000bf05270 */
[----:B------:R-:W-:-:S04]  /*0930*/  UIADD3 UR5, UP1, UPT, UR5, 0x8, URZ ;  /* 0x0000000805057890 */ /* 0x000fc8000ff3e0ff */
[----:B------:R-:W-:Y:S01]  /*0940*/  UIADD3.X UR6, UPT, UPT, URZ, UR6, URZ, UP1, !UPT ;  /* 0x00000006ff067290 */ /* 0x000fe20008ffe4ff */
        /* <DEDUP_REMOVED lines=9> */
[----:B------:R-:W-:Y:S02]  /*09e0*/  FSEL R15, R13, R29, !P0 ;  /* 0x0000001d0d0f7208 */ /* 0x000fe40004000000 */
[----:B------:R-:W-:-:S04]  /*09f0*/  LOP3.LUT P0, RZ, R0, 0x2, RZ, 0xc0, !PT ;  /* 0x0000000200ff7812 */ /* 0x000fc8000780c0ff */
[----:B------:R-:W-:-:S10]  /*0a00*/  DADD R12, RZ, -R14 ;  /* 0x00000000ff0c7229 */ /* 0x000fd4000000080e */
[----:B------:R-:W-:Y:S02]  /*0a10*/  FSEL R12, R14, R12, !P0 ;  /* 0x0000000c0e0c7208 */ /* 0x000fe40004000000 */
[----:B------:R-:W-:-:S06]  /*0a20*/  FSEL R13, R15, R13, !P0 ;  /* 0x0000000d0f0d7208 */ /* 0x000fcc0004000000 */
[----:B------:R-:W-:-:S08]  /*0a30*/  DFMA R10, R10, R12, R26 ;  /* 0x0000000c0a0a722b */ /* 0x000fd0000000001a */
[----:B------:R-:W-:Y:S01]  /*0a40*/  DADD R8, R10, R8 ;  /* 0x000000000a087229 */ /* 0x000fe20000000008 */
[----:B------:R-:W-:Y:S10]  /*0a50*/  BRA.U UP0, `(.L_x_17) ;  /* 0xfffffff500e47547 */ /* 0x000ff4000b83ffff */
.L_x_10:
[----:B------:R-:W0:Y:S01]  /*0a60*/  S2R R0, SR_TID.X ;  /* 0x0000000000007919 */ /* 0x000e220000002100 */
[----:B------:R-:W0:Y:S01]  /*0a70*/  S2UR UR9, SR_CTAID.X ;  /* 0x00000000000979c3 */ /* 0x000e220000002500 */
[----:B-----5:R-:W-:-:S07]  /*0a80*/  DADD R2, R2, R8 ;  /* 0x0000000002027229 */ /* 0x020fce0000000008 */
[----:B------:R-:W0:Y:S08]  /*0a90*/  LDC R7, c[0x0][0x360] ;  /* 0x0000d800ff077b82 */ /* 0x000e300000000800 */
[----:B------:R-:W1:Y:S01]  /*0aa0*/  LDC.64 R4, c[0x0][0x380] ;  /* 0x0000e000ff047b82 */ /* 0x000e620000000a00 */
[----:B0-----:R-:W-:-:S04]  /*0ab0*/  IMAD R7, R7, UR9, R0 ;  /* 0x0000000907077c24 */ /* 0x001fc8000f8e0200 */
[----:B-1----:R-:W-:-:S05]  /*0ac0*/  IMAD.WIDE R4, R7, 0x8, R4 ;  /* 0x0000000807047825 */ /* 0x002fca00078e0204 */
[----:B------:R-:W-:Y:S01]  /*0ad0*/  STG.E.64 desc[UR12][R4.64], R2 ;  /* 0x0000000204007986 */ /* 0x000fe2000c101b0c */
[----:B------:R-:W-:Y:S05]  /*0ae0*/  EXIT ;  /* 0x000000000000794d */ /* 0x000fea0003800000 */
        .type           $_Z21calculateSeriesKernelPdPKdS1_S1_iid$__internal_trig_reduction_slowpathd,@function
        .size           $_Z21calculateSeriesKernelPdPKdS1_S1_iid$__internal_trig_reduction_slowpathd,(.L_x_47 - $_Z21calculateSeriesKernelPdPKdS1_S1_iid$__internal_trig_reduction_slowpathd)
$_Z21calculateSeriesKernelPdPKdS1_S1_iid$__internal_trig_reduction_slowpathd:
[--C-:B------:R-:W-:Y:S01]  /*0af0*/  SHF.R.U32.HI R13, RZ, 0x14, R12.reuse ;  /* 0x00000014ff0d7819 */ /* 0x100fe2000001160c */
[----:B------:R-:W-:Y:S02]  /*0b00*/  IMAD.MOV.U32 R17, RZ, RZ, R12 ;  /* 0x000000ffff117224 */ /* 0x000fe400078e000c */
[----:B------:R-:W-:Y:S01]  /*0b10*/  IMAD.MOV.U32 R14, RZ, RZ, RZ ;  /* 0x000000ffff0e7224 */ /* 0x000fe200078e00ff */
[----:B------:R-:W-:-:S04]  /*0b20*/  LOP3.LUT R15, R13, 0x7ff, RZ, 0xc0, !PT ;  /* 0x000007ff0d0f7812 */ /* 0x000fc800078ec0ff */
[----:B------:R-:W-:-:S13]  /*0b30*/  ISETP.NE.AND P0, PT, R15, 0x7ff, PT ;  /* 0x000007ff0f00780c */ /* 0x000fda0003f05270 */
[----:B------:R-:W-:Y:S05]  /*0b40*/  @!P0 BRA `(.L_x_18) ;  /* 0x0000000800488947 */ /* 0x000fea0003800000 */
[----:B------:R-:W-:Y:S01]  /*0b50*/  VIADD R15, R15, 0xfffffc00 ;  /* 0xfffffc000f0f7836 */ /* 0x000fe20000000000 */
[----:B------:R-:W-:Y:S01]  /*0b60*/  BSSY.RECONVERGENT B2, `(.L_x_19) ;  /* 0x000002f000027945 */ /* 0x000fe20003800200 */
[----:B------:R-:W-:-:S03]  /*0b70*/  CS2R R20, SRZ ;  /* 0x0000000000147805 */ /* 0x000fc6000001ff00 */
[----:B------:R-:W-:Y:S02]  /*0b80*/  SHF.R.U32.HI R14, RZ, 0x6, R15 ;  /* 0x00000006ff0e7819 */ /* 0x000fe4000001160f */
[----:B------:R-:W-:Y:S02]  /*0b90*/  ISETP.GE.U32.AND P0, PT, R15, 0x80, PT ;  /* 0x000000800f00780c */ /* 0x000fe40003f06070 */
[C---:B------:R-:W-:Y:S02]  /*0ba0*/  IADD3 R15, PT, PT, -R14.reuse, 0x13, RZ ;  /* 0x000000130e0f7810 */ /* 0x040fe40007ffe1ff */
[----:B------:R-:W-:Y:S02]  /*0bb0*/  IADD3 R31, PT, PT, -R14, 0xf, RZ ;  /* 0x0000000f0e1f7810 */ /* 0x000fe40007ffe1ff */
[----:B------:R-:W-:-:S04]  /*0bc0*/  SEL R15, R15, 0x12, P0 ;  /* 0x000000120f0f7807 */ /* 0x000fc80000000000 */
[----:B------:R-:W-:-:S13]  /*0bd0*/  ISETP.GE.AND P0, PT, R31, R15, PT ;  /* 0x0000000f1f00720c */ /* 0x000fda0003f06270 */
[----:B------:R-:W-:Y:S05]  /*0be0*/  @P0 BRA `(.L_x_20) ;  /* 0x0000000000980947 */ /* 0x000fea0003800000 */
[----:B------:R-:W0:Y:S01]  /*0bf0*/  LDC.64 R18, c[0x0][0x358] ;  /* 0x0000d600ff127b82 */ /* 0x000e220000000a00 */
[C---:B------:R-:W-:Y:S01]  /*0c00*/  SHF.L.U64.HI R22, R16.reuse, 0xb, R17 ;  /* 0x0000000b10167819 */ /* 0x040fe20000010211 */
[----:B------:R-:W-:Y:S01]  /*0c10*/  BSSY.RECONVERGENT B3, `(.L_x_21) ;  /* 0x0000022000037945 */ /* 0x000fe20003800200 */
[----:B------:R-:W-:Y:S01]  /*0c20*/  IMAD.SHL.U32 R17, R16, 0x800, RZ ;  /* 0x0000080010117824 */ /* 0x000fe200078e00ff */
[----:B------:R-:W-:Y:S01]  /*0c30*/  IADD3 R29, PT, PT, RZ, -R14, -R15 ;  /* 0x8000000eff1d7210 */ /* 0x000fe20007ffe80f */
[----:B------:R-:W-:Y:S01]  /*0c40*/  IMAD.MOV.U32 R28, RZ, RZ, RZ ;  /* 0x000000ffff1c7224 */ /* 0x000fe200078e00ff */
[----:B------:R-:W-:Y:S02]  /*0c50*/  CS2R R20, SRZ ;  /* 0x0000000000147805 */ /* 0x000fe4000001ff00 */
[----:B------:R-:W-:-:S07]  /*0c60*/  LOP3.LUT R16, R22, 0x80000000, RZ, 0xfc, !PT ;  /* 0x8000000016107812 */ /* 0x000fce00078efcff */
.L_x_22:
[----:B------:R-:W1:Y:S01]  /*0c70*/  LDC.64 R22, c[0x4][RZ] ;  /* 0x01000000ff167b82 */ /* 0x000e620000000a00 */
[----:B0-----:R-:W-:Y:S02]  /*0c80*/  R2UR UR10, R18 ;  /* 0x00000000120a72ca */ /* 0x001fe400000e0000 */
[----:B------:R-:W-:Y:S01]  /*0c90*/  R2UR UR11, R19 ;  /* 0x00000000130b72ca */ /* 0x000fe200000e0000 */
[----:B-1----:R-:W-:-:S12]  /*0ca0*/  IMAD.WIDE R22, R31, 0x8, R22 ;  /* 0x000000081f167825 */ /* 0x002fd800078e0216 */
[----:B------:R-:W2:Y:S01]  /*0cb0*/  LDG.E.64.CONSTANT R22, desc[UR10][R22.64] ;  /* 0x0000000a16167981 */ /* 0x000ea2000c1e9b00 */
[----:B------:R-:W-:Y:S02]  /*0cc0*/  VIADD R29, R29, 0x1 ;  /* 0x000000011d1d7836 */ /* 0x000fe40000000000 */
[----:B------:R-:W-:Y:S02]  /*0cd0*/  VIADD R31, R31, 0x1 ;  /* 0x000000011f1f7836 */ /* 0x000fe40000000000 */
[----:B--2---:R-:W-:-:S04]  /*0ce0*/  IMAD.WIDE.U32 R20, P2, R22, R17, R20 ;  /* 0x0000001116147225 */ /* 0x004fc80007840014 */
[----:B------:R-:W-:Y:S02]  /*0cf0*/  IMAD R33, R22, R16, RZ ;  /* 0x0000001016217224 */ /* 0x000fe400078e02ff */
[CC--:B------:R-:W-:Y:S02]  /*0d00*/  IMAD R30, R23.reuse, R17.reuse, RZ ;  /* 0x00000011171e7224 */ /* 0x0c0fe400078e02ff */
[----:B------:R-:W-:Y:S01]  /*0d10*/  IMAD.HI.U32 R32, R23, R17, RZ ;  /* 0x0000001117207227 */ /* 0x000fe200078e00ff */
[----:B------:R-:W-:-:S03]  /*0d20*/  IADD3 R21, P0, PT, R33, R21, RZ ;  /* 0x0000001521157210 */ /* 0x000fc60007f1e0ff */
[----:B------:R-:W-:Y:S01]  /*0d30*/  IMAD R33, R28, 0x8, R1 ;  /* 0x000000081c217824 */ /* 0x000fe200078e0201 */
[----:B------:R-:W-:Y:S01]  /*0d40*/  IADD3 R21, P1, PT, R30, R21, RZ ;  /* 0x000000151e157210 */ /* 0x000fe20007f3e0ff */
[----:B------:R-:W-:-:S04]  /*0d50*/  IMAD.HI.U32 R30, R22, R16, RZ ;  /* 0x00000010161e7227 */ /* 0x000fc800078e00ff */
[----:B------:R-:W-:Y:S01]  /*0d60*/  IMAD.X R35, RZ, RZ, R30, P2 ;  /* 0x000000ffff237224 */ /* 0x000fe200010e061e */
[----:B------:R0:W-:Y:S01]  /*0d70*/  STL.64 [R33], R20 ;  /* 0x0000001421007387 */ /* 0x0001e20000100a00 */
[----:B------:R-:W-:-:S03]  /*0d80*/  IMAD.HI.U32 R22, R23, R16, RZ ;  /* 0x0000001017167227 */ /* 0x000fc600078e00ff */
[----:B------:R-:W-:Y:S01]  /*0d90*/  IADD3.X R32, P0, PT, R32, R35, RZ, P0, !PT ;  /* 0x0000002320207210 */ /* 0x000fe2000071e4ff */
[----:B------:R-:W-:Y:S02]  /*0da0*/  IMAD R23, R23, R16, RZ ;  /* 0x0000001017177224 */ /* 0x000fe400078e02ff */
[----:B------:R-:W-:Y:S02]  /*0db0*/  VIADD R28, R28, 0x1 ;  /* 0x000000011c1c7836 */ /* 0x000fe40000000000 */
[----:B------:R-:W-:Y:S01]  /*0dc0*/  IMAD.X R22, RZ, RZ, R22, P0 ;  /* 0x000000ffff167224 */ /* 0x000fe200000e0616 */
[----:B------:R-:W-:Y:S02]  /*0dd0*/  ISETP.NE.AND P0, PT, R29, -0xf, PT ;  /* 0xfffffff11d00780c */ /* 0x000fe40003f05270 */
[----:B------:R-:W-:-:S05]  /*0de0*/  IADD3.X R32, P1, PT, R23, R32, RZ, P1, !PT ;  /* 0x0000002017207210 */ /* 0x000fca0000f3e4ff */
[----:B------:R-:W-:Y:S02]  /*0df0*/  IMAD.X R23, RZ, RZ, R22, P1 ;  /* 0x000000ffff177224 */ /* 0x000fe400008e0616 */
[----:B0-----:R-:W-:Y:S02]  /*0e00*/  IMAD.MOV.U32 R20, RZ, RZ, R32 ;  /* 0x000000ffff147224 */ /* 0x001fe400078e0020 */
[----:B------:R-:W-:Y:S02]  /*0e10*/  IMAD.MOV.U32 R21, RZ, RZ, R23 ;  /* 0x000000ffff157224 */ /* 0x000fe400078e0017 */
[----:B------:R-:W-:Y:S05]  /*0e20*/  @P0 BRA `(.L_x_22) ;  /* 0xfffffffc00900947 */ /* 0x000fea000383ffff */
[----:B------:R-:W-:Y:S05]  /*0e30*/  BSYNC.RECONVERGENT B3 ;  /* 0x0000000000037941 */ /* 0x000fea0003800200 */
.L_x_21:
[----:B------:R-:W-:-:S07]  /*0e40*/  IMAD.MOV.U32 R31, RZ, RZ, R15 ;  /* 0x000000ffff1f7224 */ /* 0x000fce00078e000f */
.L_x_20:
[----:B------:R-:W-:Y:S05]  /*0e50*/  BSYNC.RECONVERGENT B2 ;  /* 0x0000000000027941 */ /* 0x000fea0003800200 */
.L_x_19:
[----:B------:R-:W-:Y:S01]  /*0e60*/  LOP3.LUT P0, R29, R13, 0x3f, RZ, 0xc0, !PT ;  /* 0x0000003f0d1d7812 */ /* 0x000fe2000780c0ff */
[----:B------:R-:W-:-:S04]  /*0e70*/  IMAD.IADD R14, R14, 0x1, R31 ;  /* 0x000000010e0e7824 */ /* 0x000fc800078e021f */
[----:B------:R-:W-:-:S05]  /*0e80*/  IMAD.U32 R19, R14, 0x8, R1 ;  /* 0x000000080e137824 */ /* 0x000fca00078e0001 */
[----:B------:R0:W-:Y:S04]  /*0e90*/  STL.64 [R19+-0x78], R20 ;  /* 0xffff881413007387 */ /* 0x0001e80000100a00 */
[----:B------:R-:W2:Y:S04]  /*0ea0*/  @P0 LDL.64 R22, [R1+0x8] ;  /* 0x0000080001160983 */ /* 0x000ea80000100a00 */
[----:B------:R-:W3:Y:S04]  /*0eb0*/  LDL.64 R16, [R1+0x10] ;  /* 0x0000100001107983 */ /* 0x000ee80000100a00 */
[----:B------:R-:W4:Y:S01]  /*0ec0*/  LDL.64 R14, [R1+0x18] ;  /* 0x00001800010e7983 */ /* 0x000f220000100a00 */
[----:B------:R-:W-:Y:S01]  /*0ed0*/  @P0 LOP3.LUT R13, R29, 0x3f, RZ, 0x3c, !PT ;  /* 0x0000003f1d0d0812 */ /* 0x000fe200078e3cff */
[----:B------:R-:W-:Y:S01]  /*0ee0*/  BSSY.RECONVERGENT B2, `(.L_x_23) ;  /* 0x0000034000027945 */ /* 0x000fe20003800200 */
[----:B--2---:R-:W-:-:S02]  /*0ef0*/  @P0 SHF.R.U64 R18, R22, 0x1, R23 ;  /* 0x0000000116120819 */ /* 0x004fc40000001217 */
[----:B------:R-:W-:Y:S02]  /*0f00*/  @P0 SHF.R.U32.HI R22, RZ, 0x1, R23 ;  /* 0x00000001ff160819 */ /* 0x000fe40000011617 */
[----:B---3--:R-:W-:Y:S02]  /*0f10*/  @P0 SHF.L.U32 R23, R16, R29, RZ ;  /* 0x0000001d10170219 */ /* 0x008fe400000006ff */
[----:B------:R-:W-:Y:S02]  /*0f20*/  @P0 SHF.R.U64 R18, R18, R13, R22 ;  /* 0x0000000d12120219 */ /* 0x000fe40000001216 */
[--C-:B------:R-:W-:Y:S02]  /*0f30*/  @P0 SHF.R.U32.HI R32, RZ, 0x1, R17.reuse ;  /* 0x00000001ff200819 */ /* 0x100fe40000011611 */
[C-C-:B------:R-:W-:Y:S02]  /*0f40*/  @P0 SHF.R.U64 R30, R16.reuse, 0x1, R17.reuse ;  /* 0x00000001101e0819 */ /* 0x140fe40000001211 */
[----:B------:R-:W-:-:S02]  /*0f50*/  @P0 SHF.L.U64.HI R28, R16, R29, R17 ;  /* 0x0000001d101c0219 */ /* 0x000fc40000010211 */
[----:B0-----:R-:W-:Y:S02]  /*0f60*/  @P0 SHF.R.U32.HI R19, RZ, R13, R22 ;  /* 0x0000000dff130219 */ /* 0x001fe40000011616 */
[----:B------:R-:W-:Y:S02]  /*0f70*/  @P0 LOP3.LUT R16, R23, R18, RZ, 0xfc, !PT ;  /* 0x0000001217100212 */ /* 0x000fe400078efcff */
[----:B----4-:R-:W-:Y:S02]  /*0f80*/  @P0 SHF.L.U32 R20, R14, R29, RZ ;  /* 0x0000001d0e140219 */ /* 0x010fe400000006ff */
[----:B------:R-:W-:Y:S01]  /*0f90*/  @P0 SHF.R.U64 R21, R30, R13, R32 ;  /* 0x0000000d1e150219 */ /* 0x000fe20000001220 */
[----:B------:R-:W-:Y:S01]  /*0fa0*/  IMAD.SHL.U32 R18, R16, 0x4, RZ ;  /* 0x0000000410127824 */ /* 0x000fe200078e00ff */
[----:B------:R-:W-:Y:S02]  /*0fb0*/  @P0 LOP3.LUT R17, R28, R19, RZ, 0xfc, !PT ;  /* 0x000000131c110212 */ /* 0x000fe400078efcff */
[----:B------:R-:W-:-:S02]  /*0fc0*/  @P0 SHF.L.U64.HI R22, R14, R29, R15 ;  /* 0x0000001d0e160219 */ /* 0x000fc4000001020f */
[----:B------:R-:W-:Y:S02]  /*0fd0*/  @P0 SHF.R.U32.HI R13, RZ, R13, R32 ;  /* 0x0000000dff0d0219 */ /* 0x000fe40000011620 */
[----:B------:R-:W-:Y:S02]  /*0fe0*/  @P0 LOP3.LUT R14, R20, R21, RZ, 0xfc, !PT ;  /* 0x00000015140e0212 */ /* 0x000fe400078efcff */
[----:B------:R-:W-:Y:S02]  /*0ff0*/  SHF.L.U64.HI R19, R16, 0x2, R17 ;  /* 0x0000000210137819 */ /* 0x000fe40000010211 */
[----:B------:R-:W-:Y:S02]  /*1000*/  @P0 LOP3.LUT R15, R22, R13, RZ, 0xfc, !PT ;  /* 0x0000000d160f0212 */ /* 0x000fe400078efcff */
[----:B------:R-:W-:Y:S02]  /*1010*/  SHF.L.W.U32.HI R17, R17, 0x2, R14 ;  /* 0x0000000211117819 */ /* 0x000fe40000010e0e */
[----:B------:R-:W-:-:S02]  /*1020*/  IADD3 RZ, P0, PT, RZ, -R18, RZ ;  /* 0x80000012ffff7210 */ /* 0x000fc40007f1e0ff */
[----:B------:R-:W-:Y:S02]  /*1030*/  LOP3.LUT R13, RZ, R19, RZ, 0x33, !PT ;  /* 0x00000013ff0d7212 */ /* 0x000fe400078e33ff */
[----:B------:R-:W-:Y:S02]  /*1040*/  SHF.L.W.U32.HI R14, R14, 0x2, R15 ;  /* 0x000000020e0e7819 */ /* 0x000fe40000010e0f */
[----:B------:R-:W-:Y:S02]  /*1050*/  LOP3.LUT R16, RZ, R17, RZ, 0x33, !PT ;  /* 0x00000011ff107212 */ /* 0x000fe400078e33ff */
[----:B------:R-:W-:Y:S02]  /*1060*/  IADD3.X R22, P0, PT, RZ, R13, RZ, P0, !PT ;  /* 0x0000000dff167210 */ /* 0x000fe4000071e4ff */
[----:B------:R-:W-:Y:S02]  /*1070*/  LOP3.LUT R13, RZ, R14, RZ, 0x33, !PT ;  /* 0x0000000eff0d7212 */ /* 0x000fe400078e33ff */
[----:B------:R-:W-:-:S02]  /*1080*/  IADD3.X R16, P1, PT, RZ, R16, RZ, P0, !PT ;  /* 0x00000010ff107210 */ /* 0x000fc4000073e4ff */
[----:B------:R-:W-:-:S03]  /*1090*/  ISETP.GT.U32.AND P2, PT, R17, -0x1, PT ;  /* 0xffffffff1100780c */ /* 0x000fc60003f44070 */
[----:B------:R-:W-:Y:S01]  /*10a0*/  IMAD.X R13, RZ, RZ, R13, P1 ;  /* 0x000000ffff0d7224 */ /* 0x000fe200008e060d */
[----:B------:R-:W-:-:S04]  /*10b0*/  ISETP.GT.AND.EX P0, PT, R14, -0x1, PT, P2 ;  /* 0xffffffff0e00780c */ /* 0x000fc80003f04320 */
[----:B------:R-:W-:Y:S02]  /*10c0*/  SEL R13, R14, R13, P0 ;  /* 0x0000000d0e0d7207 */ /* 0x000fe40000000000 */
[----:B------:R-:W-:Y:S02]  /*10d0*/  SEL R20, R17, R16, P0 ;  /* 0x0000001011147207 */ /* 0x000fe40000000000 */
[----:B------:R-:W-:-:S04]  /*10e0*/  ISETP.NE.U32.AND P1, PT, R13, RZ, PT ;  /* 0x000000ff0d00720c */ /* 0x000fc80003f25070 */
[----:B------:R-:W-:Y:S01]  /*10f0*/  SEL R17, R20, R13, !P1 ;  /* 0x0000000d14117207 */ /* 0x000fe20004800000 */
[----:B------:R-:W-:-:S05]  /*1100*/  @!P0 IMAD.MOV R18, RZ, RZ, -R18 ;  /* 0x000000ffff128224 */ /* 0x000fca00078e0a12 */
[----:B------:R-:W0:Y:S02]  /*1110*/  FLO.U32 R17, R17 ;  /* 0x0000001100117300 */ /* 0x000e2400000e0000 */
[C---:B0-----:R-:W-:Y:S02]  /*1120*/  IADD3 R21, PT, PT, -R17.reuse, 0x1f, RZ ;  /* 0x0000001f11157810 */ /* 0x041fe40007ffe1ff */
[----:B------:R-:W-:-:S03]  /*1130*/  IADD3 R16, PT, PT, -R17, 0x3f, RZ ;  /* 0x0000003f11107810 */ /* 0x000fc60007ffe1ff */
[----:B------:R-:W-:Y:S01]  /*1140*/  @P1 IMAD.MOV R16, RZ, RZ, R21 ;  /* 0x000000ffff101224 */ /* 0x000fe200078e0215 */
[----:B------:R-:W-:-:S04]  /*1150*/  SEL R21, R19, R22, P0 ;  /* 0x0000001613157207 */ /* 0x000fc80000000000 */
[----:B------:R-:W-:-:S13]  /*1160*/  ISETP.NE.AND P1, PT, R16, RZ, PT ;  /* 0x000000ff1000720c */ /* 0x000fda0003f25270 */
[----:B------:R-:W-:Y:S05]  /*1170*/  @!P1 BRA `(.L_x_24) ;  /* 0x0000000000289947 */ /* 0x000fea0003800000 */
[----:B------:R-:W-:Y:S02]  /*1180*/  LOP3.LUT R17, R16, 0x3f, RZ, 0xc0, !PT ;  /* 0x0000003f10117812 */ /* 0x000fe400078ec0ff */
[--C-:B------:R-:W-:Y:S02]  /*1190*/  SHF.R.U64 R19, R18, 0x1, R21.reuse ;  /* 0x0000000112137819 */ /* 0x100fe40000001215 */
[----:B------:R-:W-:Y:S02]  /*11a0*/  SHF.R.U32.HI R21, RZ, 0x1, R21 ;  /* 0x00000001ff157819 */ /* 0x000fe40000011615 */
[----:B------:R-:W-:Y:S02]  /*11b0*/  LOP3.LUT R18, R16, 0x3f, RZ, 0xc, !PT ;  /* 0x0000003f10127812 */ /* 0x000fe400078e0cff */
[CC--:B------:R-:W-:Y:S02]  /*11c0*/  SHF.L.U64.HI R22, R20.reuse, R17.reuse, R13 ;  /* 0x0000001114167219 */ /* 0x0c0fe4000001020d */
[----:B------:R-:W-:-:S02]  /*11d0*/  SHF.L.U32 R17, R20, R17, RZ ;  /* 0x0000001114117219 */ /* 0x000fc400000006ff */
[-CC-:B------:R-:W-:Y:S02]  /*11e0*/  SHF.R.U64 R20, R19, R18.reuse, R21.reuse ;  /* 0x0000001213147219 */ /* 0x180fe40000001215 */
[----:B------:R-:W-:Y:S02]  /*11f0*/  SHF.R.U32.HI R13, RZ, R18, R21 ;  /* 0x00000012ff0d7219 */ /* 0x000fe40000011615 */
[----:B------:R-:W-:Y:S02]  /*1200*/  LOP3.LUT R20, R17, R20, RZ, 0xfc, !PT ;  /* 0x0000001411147212 */ /* 0x000fe400078efcff */
[----:B------:R-:W-:-:S07]  /*1210*/  LOP3.LUT R13, R22, R13, RZ, 0xfc, !PT ;  /* 0x0000000d160d7212 */ /* 0x000fce00078efcff */
.L_x_24:
[----:B------:R-:W-:Y:S05]  /*1220*/  BSYNC.RECONVERGENT B2 ;  /* 0x0000000000027941 */ /* 0x000fea0003800200 */
.L_x_23:
[----:B------:R-:W-:Y:S01]  /*1230*/  IMAD.WIDE.U32 R22, R20, 0x2168c235, RZ ;  /* 0x2168c23514167825 */ /* 0x000fe200078e00ff */
[----:B------:R-:W-:-:S03]  /*1240*/  SHF.R.U32.HI R15, RZ, 0x1e, R15 ;  /* 0x0000001eff0f7819 */ /* 0x000fc6000001160f */
[----:B------:R-:W-:Y:S01]  /*1250*/  IMAD.MOV.U32 R18, RZ, RZ, R23 ;  /* 0x000000ffff127224 */ /* 0x000fe200078e0017 */
[----:B------:R-:W-:Y:S01]  /*1260*/  IADD3 RZ, P1, PT, R22, R22, RZ ;  /* 0x0000001616ff7210 */ /* 0x000fe20007f3e0ff */
[----:B------:R-:W-:Y:S01]  /*1270*/  IMAD.MOV.U32 R19, RZ, RZ, RZ ;  /* 0x000000ffff137224 */ /* 0x000fe200078e00ff */
[----:B------:R-:W-:Y:S01]  /*1280*/  LEA.HI R14, R14, R15, RZ, 0x1 ;  /* 0x0000000f0e0e7211 */ /* 0x000fe200078f08ff */
[----:B------:R-:W-:-:S04]  /*1290*/  IMAD.HI.U32 R17, R13, -0x36f0255e, RZ ;  /* 0xc90fdaa20d117827 */ /* 0x000fc800078e00ff */
[----:B------:R-:W-:-:S04]  /*12a0*/  IMAD.WIDE.U32 R18, R20, -0x36f0255e, R18 ;  /* 0xc90fdaa214127825 */ /* 0x000fc800078e0012 */
[C---:B------:R-:W-:Y:S02]  /*12b0*/  IMAD R21, R13.reuse, -0x36f0255e, RZ ;  /* 0xc90fdaa20d157824 */ /* 0x040fe400078e02ff */
[----:B------:R-:W-:-:S04]  /*12c0*/  IMAD.WIDE.U32 R18, P2, R13, 0x2168c235, R18 ;  /* 0x2168c2350d127825 */ /* 0x000fc80007840012 */
[----:B------:R-:W-:Y:S01]  /*12d0*/  IMAD.X R13, RZ, RZ, R17, P2 ;  /* 0x000000ffff0d7224 */ /* 0x000fe200010e0611 */
[----:B------:R-:W-:Y:S02]  /*12e0*/  IADD3 R17, P2, PT, R21, R19, RZ ;  /* 0x0000001315117210 */ /* 0x000fe40007f5e0ff */
[----:B------:R-:W-:Y:S02]  /*12f0*/  IADD3.X RZ, P1, PT, R18, R18, RZ, P1, !PT ;  /* 0x0000001212ff7210 */ /* 0x000fe40000f3e4ff */
[C---:B------:R-:W-:Y:S01]  /*1300*/  ISETP.GT.U32.AND P3, PT, R17.reuse, RZ, PT ;  /* 0x000000ff1100720c */ /* 0x040fe20003f64070 */
[----:B------:R-:W-:Y:S01]  /*1310*/  IMAD.X R13, RZ, RZ, R13, P2 ;  /* 0x000000ffff0d7224 */ /* 0x000fe200010e060d */
[----:B------:R-:W-:-:S04]  /*1320*/  IADD3.X R18, P2, PT, R17, R17, RZ, P1, !PT ;  /* 0x0000001111127210 */ /* 0x000fc80000f5e4ff */
[C---:B------:R-:W-:Y:S01]  /*1330*/  ISETP.GT.AND.EX P1, PT, R13.reuse, RZ, PT, P3 ;  /* 0x000000ff0d00720c */ /* 0x040fe20003f24330 */
[----:B------:R-:W-:-:S03]  /*1340*/  IMAD.X R20, R13, 0x1, R13, P2 ;  /* 0x000000010d147824 */ /* 0x000fc600010e060d */
[----:B------:R-:W-:Y:S02]  /*1350*/  SEL R18, R18, R17, P1 ;  /* 0x0000001112127207 */ /* 0x000fe40000800000 */
[----:B------:R-:W-:Y:S02]  /*1360*/  SEL R20, R20, R13, P1 ;  /* 0x0000000d14147207 */ /* 0x000fe40000800000 */
[----:B------:R-:W-:Y:S02]  /*1370*/  IADD3 R13, P2, PT, R18, 0x1, RZ ;  /* 0x00000001120d7810 */ /* 0x000fe40007f5e0ff */
[----:B------:R-:W-:Y:S02]  /*1380*/  SEL R17, RZ, 0xffffffff, !P1 ;  /* 0xffffffffff117807 */ /* 0x000fe40004800000 */
[----:B------:R-:W-:Y:S01]  /*1390*/  LOP3.LUT P1, R12, R12, 0x80000000, RZ, 0xc0, !PT ;  /* 0x800000000c0c7812 */ /* 0x000fe2000782c0ff */
[----:B------:R-:W-:Y:S02]  /*13a0*/  IMAD.X R18, RZ, RZ, R20, P2 ;  /* 0x000000ffff127224 */ /* 0x000fe400010e0614 */
[----:B------:R-:W-:Y:S01]  /*13b0*/  IMAD.IADD R17, R17, 0x1, -R16 ;  /* 0x0000000111117824 */ /* 0x000fe200078e0a10 */
[----:B------:R-:W-:-:S02]  /*13c0*/  @!P0 LOP3.LUT R12, R12, 0x80000000, RZ, 0x3c, !PT ;  /* 0x800000000c0c8812 */ /* 0x000fc400078e3cff */
[----:B------:R-:W-:-:S04]  /*13d0*/  SHF.R.U64 R13, R13, 0xa, R18 ;  /* 0x0000000a0d0d7819 */ /* 0x000fc80000001212 */
[----:B------:R-:W-:-:S03]  /*13e0*/  IADD3 R13, P2, PT, R13, 0x1, RZ ;  /* 0x000000010d0d7810 */ /* 0x000fc60007f5e0ff */
[----:B------:R-:W-:Y:S01]  /*13f0*/  @P1 IMAD.MOV R14, RZ, RZ, -R14 ;  /* 0x000000ffff0e1224 */ /* 0x000fe200078e0a0e */
[----:B------:R-:W-:-:S04]  /*1400*/  LEA.HI.X R18, R18, RZ, RZ, 0x16, P2 ;  /* 0x000000ff12127211 */ /* 0x000fc800010fb4ff */
[--C-:B------:R-:W-:Y:S01]  /*1410*/  SHF.R.U64 R16, R13, 0x1, R18.reuse ;  /* 0x000000010d107819 */ /* 0x100fe20000001212 */
[----:B------:R-:W-:Y:S01]  /*1420*/  IMAD.SHL.U32 R13, R17, 0x100000, RZ ;  /* 0x00100000110d7824 */ /* 0x000fe200078e00ff */
[----:B------:R-:W-:Y:S02]  /*1430*/  SHF.R.U32.HI R18, RZ, 0x1, R18 ;  /* 0x00000001ff127819 */ /* 0x000fe40000011612 */
[----:B------:R-:W-:-:S04]  /*1440*/  IADD3 R16, P2, P3, RZ, RZ, R16 ;  /* 0x000000ffff107210 */ /* 0x000fc80007b5e010 */
[----:B------:R-:W-:-:S04]  /*1450*/  IADD3.X R13, PT, PT, R13, 0x3fe00000, R18, P2, P3 ;  /* 0x3fe000000d0d7810 */ /* 0x000fc800017e6412 */
[----:B------:R-:W-:-:S07]  /*1460*/  LOP3.LUT R17, R13, R12, RZ, 0xfc, !PT ;  /* 0x0000000c0d117212 */ /* 0x000fce00078efcff */
.L_x_18:
[----:B------:R-:W-:Y:S02]  /*1470*/  IMAD.MOV.U32 R12, RZ, RZ, R0 ;  /* 0x000000ffff0c7224 */ /* 0x000fe400078e0000 */
[----:B------:R-:W-:-:S04]  /*1480*/  IMAD.MOV.U32 R13, RZ, RZ, 0x0 ;  /* 0x00000000ff0d7424 */ /* 0x000fc800078e00ff */
[----:B------:R-:W-:Y:S05]  /*1490*/  RET.REL.NODEC R12 `(_Z21calculateSeriesKernelPdPKdS1_S1_iid) ;  /* 0xffffffe80cd87950 */ /* 0x000fea0003c3ffff */
.L_x_25:
        /* <DEDUP_REMOVED lines=14> */
.L_x_47:


//--------------------- .text._Z27calculateCoefficientsKernelPdS_PKdS1_iid --------------------------
	.section	.text._Z27calculateCoefficientsKernelPdS_PKdS1_iid,"ax",@progbits
	.align	128
        .global         _Z27calculateCoefficientsKernelPdS_PKdS1_iid
        .type           _Z27calculateCoefficientsKernelPdS_PKdS1_iid,@function
        .size           _Z27calculateCoefficientsKernelPdS_PKdS1_iid,(.L_x_48 - _Z27calculateCoefficientsKernelPdS_PKdS1_iid)
        .other          _Z27calculateCoefficientsKernelPdS_PKdS1_iid,@"STO_CUDA_ENTRY STV_DEFAULT"
_Z27calculateCoefficientsKernelPdS_PKdS1_iid:
.text._Z27calculateCoefficientsKernelPdS_PKdS1_iid:
[----:B------:R-:W0:Y:S01]  /*0000*/  LDC R1, c[0x0][0x37c] ;  /* 0x0000df00ff017b82 */ /* 0x000e220000000800 */
[----:B------:R-:W1:Y:S01]  /*0010*/  S2R R0, SR_CTAID.X ;  /* 0x0000000000007919 */ /* 0x000e620000002500 */
[----:B------:R-:W1:Y:S01]  /*0020*/  LDCU UR4, c[0x0][0x3a4] ;  /* 0x00007480ff0477ac */ /* 0x000e620008000800 */
[----:B0-----:R-:W-:Y:S01]  /*0030*/  VIADD R1, R1, 0xffffffd8 ;  /* 0xffffffd801017836 */ /* 0x001fe20000000000 */
[----:B-1----:R-:W-:-:S13]  /*0040*/  ISETP.GE.AND P0, PT, R0, UR4, PT ;  /* 0x0000000400007c0c */ /* 0x002fda000bf06270 */
[----:B------:R-:W-:Y:S05]  /*0050*/  @P0 EXIT ;  /* 0x000000000000094d */ /* 0x000fea0003800000 */
[----:B------:R-:W0:Y:S01]  /*0060*/  S2R R2, SR_TID.X ;  /* 0x0000000000027919 */ /* 0x000e220000002100 */
[----:B------:R-:W0:Y:S01]  /*0070*/  LDCU UR4, c[0x0][0x3a0] ;  /* 0x00007400ff0477ac */ /* 0x000e220008000800 */
[----:B------:R-:W-:Y:S01]  /*0080*/  BSSY.RECONVERGENT B0, `(.L_x_26) ;  /* 0x000008e000007945 */ /* 0x000fe20003800200 */
[----:B------:R-:W-:Y:S02]  /*0090*/  CS2R R22, SRZ ;  /* 0x0000000000167805 */ /* 0x000fe4000001ff00 */
[----:B------:R-:W-:Y:S01]  /*00a0*/  CS2R R20, SRZ ;  /* 0x0000000000147805 */ /* 0x000fe2000001ff00 */
[----:B------:R-:W1:Y:S01]  /*00b0*/  LDCU.64 UR6, c[0x0][0x358] ;  /* 0x00006b00ff0677ac */ /* 0x000e620008000a00 */
[----:B------:R-:W2:Y:S01]  /*00c0*/  LDCU UR10, c[0x0][0x3a0] ;  /* 0x00007400ff0a77ac */ /* 0x000ea20008000800 */
[----:B------:R-:W3:Y:S01]  /*00d0*/  LDCU.64 UR8, c[0x4][0x8] ;  /* 0x01000100ff0877ac */ /* 0x000ee20008000a00 */
[----:B0-----:R-:W-:-:S13]  /*00e0*/  ISETP.GE.AND P0, PT, R2, UR4, PT ;  /* 0x0000000402007c0c */ /* 0x001fda000bf06270 */
[----:B-123--:R-:W-:Y:S05]  /*00f0*/  @P0 BRA `(.L_x_27) ;  /* 0x0000000800180947 */ /* 0x00efea0003800000 */
[----:B------:R-:W-:Y:S01]  /*0100*/  VIADD R3, R0, 0x1 ;  /* 0x0000000100037836 */ /* 0x000fe20000000000 */
[----:B------:R-:W0:Y:S01]  /*0110*/  LDCU.64 UR4, c[0x0][0x3a8] ;  /* 0x00007500ff0477ac */ /* 0x000e220008000a00 */
[----:B------:R-:W-:Y:S02]  /*0120*/  CS2R R20, SRZ ;  /* 0x0000000000147805 */ /* 0x000fe4000001ff00 */
[----:B------:R-:W-:Y:S01]  /*0130*/  CS2R R22, SRZ ;  /* 0x0000000000167805 */ /* 0x000fe2000001ff00 */
[----:B------:R-:W0:Y:S02]  /*0140*/  I2F.F64.U32 R6, R3 ;  /* 0x0000000300067312 */ /* 0x000e240000201800 */
[----:B0-----:R-:W-:-:S11]  /*0150*/  DMUL R6, R6, UR4 ;  /* 0x0000000406067c28 */ /* 0x001fd60008000000 */
.L_x_34:
[----:B------:R-:W0:Y:S08]  /*0160*/  LDC.64 R8, c[0x0][0x390] ;  /* 0x0000e400ff087b82 */ /* 0x000e300000000a00 */
[----:B------:R-:W1:Y:S01]  /*0170*/  LDC.64 R4, c[0x0][0x398] ;  /* 0x0000e600ff047b82 */ /* 0x000e620000000a00 */
[----:B0-----:R-:W-:-:S06]  /*0180*/  IMAD.WIDE R8, R2, 0x8, R8 ;  /* 0x0000000802087825 */ /* 0x001fcc00078e0208 */
[----:B------:R-:W2:Y:S01]  /*0190*/  LDG.E.64 R8, desc[UR6][R8.64] ;  /* 0x0000000608087981 */ /* 0x000ea2000c1e1b00 */
[----:B-1----:R-:W-:-:S06]  /*01a0*/  IMAD.WIDE R4, R2, 0x8, R4 ;  /* 0x0000000802047825 */ /* 0x002fcc00078e0204 */
[----:B------:R-:W5:Y:S01]  /*01b0*/  LDG.E.64 R4, desc[UR6][R4.64] ;  /* 0x0000000604047981 */ /* 0x000f62000c1e1b00 */
[----:B------:R-:W-:Y:S01]  /*01c0*/  BSSY.RECONVERGENT B1, `(.L_x_28) ;  /* 0x000001f000017945 */ /* 0x000fe20003800200 */
[----:B--2---:R-:W-:-:S08]  /*01d0*/  DMUL R24, R6, R8 ;  /* 0x0000000806187228 */ /* 0x004fd00000000000 */
[----:B------:R-:W-:-:S14]  /*01e0*/  DSETP.NEU.AND P0, PT, |R24|, +INF , PT ;  /* 0x7ff000001800742a */ /* 0x000fdc0003f0d200 */
[----:B------:R-:W-:Y:S01]  /*01f0*/  @!P0 DMUL R28, RZ, R24 ;  /* 0x00000018ff1c8228 */ /* 0x000fe20000000000 */
[----:B------:R-:W-:Y:S01]  /*0200*/  @!P0 IMAD.MOV.U32 R3, RZ, RZ, 0x1 ;  /* 0x00000001ff038424 */ /* 0x000fe200078e00ff */
[----:B------:R-:W-:Y:S09]  /*0210*/  @!P0 BRA `(.L_x_29) ;  /* 0x0000000000648947 */ /* 0x000ff20003800000 */
        /* <DEDUP_REMOVED lines=20> */
[----:B-----5:R-:W-:Y:S05]  /*0360*/  CALL.REL.NOINC `($_Z27calculateCoefficientsKernelPdS_PKdS1_iid$__internal_trig_reduction_slowpathd) ;  /* 0x0000000400e47944 */ /* 0x020fea0003c00000 */
[----:B------:R-:W-:Y:S02]  /*0370*/  IMAD.MOV.U32 R28, RZ, RZ, R10 ;  /* 0x000000ffff1c7224 */ /* 0x000fe400078e000a */
[----:B------:R-:W-:-:S07]  /*0380*/  IMAD.MOV.U32 R29, RZ, RZ, R11 ;  /* 0x000000ffff1d7224 */ /* 0x000fce00078e000b */
.L_x_31:
[----:B------:R-:W-:Y:S05]  /*0390*/  BSYNC.RECONVERGENT B2 ;  /* 0x0000000000027941 */ /* 0x000fea0003800200 */
.L_x_30:
[----:B------:R-:W-:-:S07]  /*03a0*/  VIADD R3, R3, 0x1 ;  /* 0x0000000103037836 */ /* 0x000fce0000000000 */
.L_x_29:
[----:B------:R-:W-:Y:S05]  /*03b0*/  BSYNC.RECONVERGENT B1 ;  /* 0x0000000000017941 */ /* 0x000fea0003800200 */
.L_x_28:
[----:B------:R-:W-:-:S05]  /*03c0*/  IMAD.SHL.U32 R8, R3, 0x40, RZ ;  /* 0x0000004003087824 */ /* 0x000fca00078e00ff */
[----:B------:R-:W-:-:S04]  /*03d0*/  LOP3.LUT R8, R8, 0x40, RZ, 0xc0, !PT ;  /* 0x0000004008087812 */ /* 0x000fc800078ec0ff */
[----:B------:R-:W-:-:S05]  /*03e0*/  IADD3 R16, P0, PT, R8, UR8, RZ ;  /* 0x0000000808107c10 */ /* 0x000fca000ff1e0ff */
[----:B------:R-:W-:-:S05]  /*03f0*/  IMAD.X R17, RZ, RZ, UR9, P0 ;  /* 0x00000009ff117e24 */ /* 0x000fca00080e06ff */
[----:B------:R-:W2:Y:S01]  /*0400*/  LDG.E.128.CONSTANT R8, desc[UR6][R16.64] ;  /* 0x0000000610087981 */ /* 0x000ea2000c1e9d00 */
[----:B------:R-:W-:Y:S01]  /*0410*/  LOP3.LUT R12, R3, 0x1, RZ, 0xc0, !PT ;  /* 0x00000001030c7812 */ /* 0x000fe200078ec0ff */
[----:B------:R-:W-:Y:S01]  /*0420*/  IMAD.MOV.U32 R13, RZ, RZ, 0x20fd8164 ;  /* 0x20fd8164ff0d7424 */ /* 0x000fe200078e00ff */
[----:B------:R-:W-:Y:S01]  /*0430*/  DMUL R26, R28, R28 ;  /* 0x0000001c1c1a7228 */ /* 0x000fe20000000000 */
[----:B------:R-:W-:Y:S01]  /*0440*/  IMAD.MOV.U32 R14, RZ, RZ, 0x3da8ff83 ;  /* 0x3da8ff83ff0e7424 */ /* 0x000fe200078e00ff */
[----:B------:R-:W-:-:S04]  /*0450*/  ISETP.NE.U32.AND P0, PT, R12, 0x1, PT ;  /* 0x000000010c00780c */ /* 0x000fc80003f05070 */
[----:B------:R-:W-:Y:S02]  /*0460*/  FSEL R12, R13, -8.06006814911005101289e+34, !P0 ;  /* 0xf9785eba0d0c7808 */ /* 0x000fe40004000000 */
[----:B------:R-:W-:-:S06]  /*0470*/  FSEL R13, -R14, 0.11223486810922622681, !P0 ;  /* 0x3de5db650e0d7808 */ /* 0x000fcc0004000100 */
[C---:B--2---:R-:W-:Y:S01]  /*0480*/  DFMA R8, R26.reuse, R12, R8 ;  /* 0x0000000c1a08722b */ /* 0x044fe20000000008 */
[----:B------:R-:W2:Y:S04]  /*0490*/  LDG.E.128.CONSTANT R12, desc[UR6][R16.64+0x10] ;  /* 0x00001006100c7981 */ /* 0x000ea8000c1e9d00 */
[----:B------:R-:W3:Y:S03]  /*04a0*/  LDG.E.128.CONSTANT R16, desc[UR6][R16.64+0x20] ;  /* 0x0000200610107981 */ /* 0x000ee6000c1e9d00 */
[----:B------:R-:W-:Y:S01]  /*04b0*/  DFMA R8, R26, R8, R10 ;  /* 0x000000081a08722b */ /* 0x000fe2000000000a */
[----:B------:R-:W-:Y:S01]  /*04c0*/  BSSY.RECONVERGENT B1, `(.L_x_32) ;  /* 0x0000028000017945 */ /* 0x000fe20003800200 */
[----:B------:R-:W-:-:S06]  /*04d0*/  DSETP.NEU.AND P1, PT, |R24|, +INF , PT ;  /* 0x7ff000001800742a */ /* 0x000fcc0003f2d200 */
[----:B--2---:R-:W-:-:S08]  /*04e0*/  DFMA R8, R26, R8, R12 ;  /* 0x000000081a08722b */ /* 0x004fd0000000000c */
[----:B------:R-:W-:-:S08]  /*04f0*/  DFMA R8, R26, R8, R14 ;  /* 0x000000081a08722b */ /* 0x000fd0000000000e */
[----:B---3--:R-:W-:-:S08]  /*0500*/  DFMA R8, R26, R8, R16 ;  /* 0x000000081a08722b */ /* 0x008fd00000000010 */
[----:B------:R-:W-:-:S08]  /*0510*/  DFMA R8, R26, R8, R18 ;  /* 0x000000081a08722b */ /* 0x000fd00000000012 */
[----:B------:R-:W-:Y:S02]  /*0520*/  DFMA R28, R8, R28, R28 ;  /* 0x0000001c081c722b */ /* 0x000fe4000000001c */
[----:B------:R-:W-:Y:S02]  /*0530*/  DFMA R8, R26, R8, 1 ;  /* 0x3ff000001a08742b */ /* 0x000fe40000000008 */
[----:B------:R-:W-:-:S08]  /*0540*/  @!P1 DMUL R26, RZ, R24 ;  /* 0x00000018ff1a9228 */ /* 0x000fd00000000000 */
[----:B------:R-:W-:Y:S02]  /*0550*/  FSEL R10, R8, R28, !P0 ;  /* 0x0000001c080a7208 */ /* 0x000fe40004000000 */
[----:B------:R-:W-:Y:S02]  /*0560*/  FSEL R11, R9, R29, !P0 ;  /* 0x0000001d090b7208 */ /* 0x000fe40004000000 */
[----:B------:R-:W-:Y:S01]  /*0570*/  LOP3.LUT P0, RZ, R3, 0x2, RZ, 0xc0, !PT ;  /* 0x0000000203ff7812 */ /* 0x000fe2000780c0ff */
[----:B------:R-:W-:-:S03]  /*0580*/  @!P1 IMAD.MOV.U32 R3, RZ, RZ, RZ ;  /* 0x000000ffff039224 */ /* 0x000fc600078e00ff */
[----:B------:R-:W-:-:S10]  /*0590*/  DADD R8, RZ, -R10 ;  /* 0x00000000ff087229 */ /* 0x000fd4000000080a */
[----:B------:R-:W-:Y:S02]  /*05a0*/  FSEL R8, R10, R8, !P0 ;  /* 0x000000080a087208 */ /* 0x000fe40004000000 */
[----:B------:R-:W-:-:S06]  /*05b0*/  FSEL R9, R11, R9, !P0 ;  /* 0x000000090b097208 */ /* 0x000fcc0004000000 */
[----:B-----5:R-:W-:Y:S01]  /*05c0*/  DFMA R22, R4, R8, R22 ;  /* 0x000000080416722b */ /* 0x020fe20000000016 */
[----:B------:R-:W-:Y:S10]  /*05d0*/  @!P1 BRA `(.L_x_33) ;  /* 0x0000000000589947 */ /* 0x000ff40003800000 */
        /* <DEDUP_REMOVED lines=19> */
[----:B------:R-:W-:Y:S05]  /*0710*/  CALL.REL.NOINC `($_Z27calculateCoefficientsKernelPdS_PKdS1_iid$__internal_trig_reduction_slowpathd) ;  /* 0x0000000000f87944 */ /* 0x000fea0003c00000 */
[----:B------:R-:W-:Y:S02]  /*0720*/  IMAD.MOV.U32 R26, RZ, RZ, R10 ;  /* 0x000000ffff1a7224 */ /* 0x000fe400078e000a */
[----:B------:R-:W-:-:S07]  /*0730*/  IMAD.MOV.U32 R27, RZ, RZ, R11 ;  /* 0x000000ffff1b7224 */ /* 0x000fce00078e000b */
.L_x_33:
[----:B------:R-:W-:Y:S05]  /*0740*/  BSYNC.RECONVERGENT B1 ;  /* 0x0000000000017941 */ /* 0x000fea0003800200 */
.L_x_32:
        /* <DEDUP_REMOVED lines=9> */
[----:B------:R-:W-:Y:S01]  /*07e0*/  DMUL R28, R26, R26 ;  /* 0x0000001a1a1c7228 */ /* 0x000fe20000000000 */
[----:B------:R-:W0:Y:S01]  /*07f0*/  LDCU UR4, c[0x0][0x360] ;  /* 0x00006c00ff0477ac */ /* 0x000e220008000800 */
[----:B------:R-:W-:Y:S01]  /*0800*/  ISETP.NE.U32.AND P0, PT, R24, 0x1, PT ;  /* 0x000000011800780c */ /* 0x000fe20003f05070 */
[----:B------:R-:W-:-:S03]  /*0810*/  IMAD.MOV.U32 R24, RZ, RZ, 0x20fd8164 ;  /* 0x20fd8164ff187424 */ /* 0x000fc600078e00ff */
[----:B------:R-:W-:Y:S02]  /*0820*/  FSEL R25, -R25, 0.11223486810922622681, !P0 ;  /* 0x3de5db6519197808 */ /* 0x000fe40004000100 */
[----:B------:R-:W-:Y:S01]  /*0830*/  FSEL R24, R24, -8.06006814911005101289e+34, !P0 ;  /* 0xf9785eba18187808 */ /* 0x000fe20004000000 */
[----:B0-----:R-:W-:-:S05]  /*0840*/  VIADD R2, R2, UR4 ;  /* 0x0000000402027c36 */ /* 0x001fca0008000000 */
        /* <DEDUP_REMOVED lines=13> */
[----:B------:R-:W-:Y:S02]  /*0920*/  FSEL R9, R11, R9, !P0 ;  /* 0x000000090b097208 */ /* 0x000fe40004000000 */
[----:B------:R-:W-:-:S04]  /*0930*/  ISETP.GE.AND P0, PT, R2, UR10, PT ;  /* 0x0000000a02007c0c */ /* 0x000fc8000bf06270 */
[----:B------:R-:W-:-:S09]  /*0940*/  DFMA R20, R4, R8, R20 ;  /* 0x000000080414722b */ /* 0x000fd20000000014 */
[----:B------:R-:W-:Y:S05]  /*0950*/  @!P0 BRA `(.L_x_34) ;  /* 0xfffffff800008947 */ /* 0x000fea000383ffff */
.L_x_27:
[----:B------:R-:W-:Y:S05]  /*0960*/  BSYNC.RECONVERGENT B0 ;  /* 0x0000000000007941 */ /* 0x000fea0003800200 */
.L_x_26:
[----:B------:R-:W0:Y:S02]  /*0970*/  LDC.64 R2, c[0x0][0x380] ;  /* 0x0000e000ff027b82 */ /* 0x000e240000000a00 */
[----:B0-----:R-:W-:-:S05]  /*0980*/  IMAD.WIDE.U32 R2, R0, 0x8, R2 ;  /* 0x0000000800027825 */ /* 0x001fca00078e0002 */
[----:B------:R0:W5:Y:S01]  /*0990*/  LDG.E.64 R4, desc[UR6][R2.64+0x8] ;  /* 0x0000080602047981 */ /* 0x000162000c1e1b00 */
[----:B------:R-:W-:Y:S01]  /*09a0*/  BSSY B0, `(.L_x_35) ;  /* 0x0000009000007945 */ /* 0x000fe20003800000 */
.L_x_36:
[----:B-----5:R-:W-:Y:S01]  /*09b0*/  DADD R6, R4, R22 ;  /* 0x0000000004067229 */ /* 0x020fe20000000016 */
[----:B------:R-:W-:Y:S09]  /*09c0*/  YIELD ;  /* 0x0000000000007946 */ /* 0x000ff20003800000 */
[----:B------:R-:W2:Y:S02]  /*09d0*/  ATOMG.E.CAS.64.STRONG.GPU PT, R6, [R2+0x8], R4, R6 ;  /* 0x00000804020673a9 */ /* 0x000ea400001ee506 */
[----:B--2---:R-:W-:Y:S01]  /*09e0*/  ISETP.NE.U32.AND P0, PT, R4, R6, PT ;  /* 0x000000060400720c */ /* 0x004fe20003f05070 */
[----:B------:R-:W-:-:S03]  /*09f0*/  IMAD.MOV.U32 R4, RZ, RZ, R6 ;  /* 0x000000ffff047224 */ /* 0x000fc600078e0006 */
[----:B------:R-:W-:Y:S01]  /*0a00*/  ISETP.NE.AND.EX P0, PT, R5, R7, PT, P0 ;  /* 0x000000070500720c */ /* 0x000fe20003f05300 */
[----:B------:R-:W-:-:S12]  /*0a10*/  IMAD.MOV.U32 R5, RZ, RZ, R7 ;  /* 0x000000ffff057224 */ /* 0x000fd800078e0007 */
[----:B------:R-:W-:Y:S05]  /*0a20*/  @P0 BRA `(.L_x_36) ;  /* 0xfffffffc00e00947 */ /* 0x000fea000383ffff */
[----:B------:R-:W-:Y:S05]  /*0a30*/  BSYNC B0 ;  /* 0x0000000000007941 */ /* 0x000fea0003800000 */
.L_x_35:
[----:B0-----:R-:W0:Y:S02]  /*0a40*/  LDC.64 R2, c[0x0][0x388] ;  /* 0x0000e200ff027b82 */ /* 0x001e240000000a00 */
[----:B0-----:R-:W-:-:S05]  /*0a50*/  IMAD.WIDE.U32 R2, R0, 0x8, R2 ;  /* 0x0000000800027825 */ /* 0x001fca00078e0002 */
[----:B------:R0:W5:Y:S02]  /*0a60*/  LDG.E.64 R4, desc[UR6][R2.64+0x8] ;  /* 0x0000080602047981 */ /* 0x000164000c1e1b00 */
.L_x_37:
        /* <DEDUP_REMOVED lines=8> */
[----:B------:R-:W-:Y:S05]  /*0af0*/  EXIT ;  /* 0x000000000000794d */ /* 0x000fea0003800000 */
        .type           $_Z27calculateCoefficientsKernelPdS_PKdS1_iid$__internal_trig_reduction_slowpathd,@function
        .size           $_Z27calculateCoefficientsKernelPdS_PKdS1_iid$__internal_trig_reduction_slowpathd,(.L_x_48 - $_Z27calculateCoefficientsKernelPdS_PKdS1_iid$__internal_trig_reduction_slowpathd)
$_Z27calculateCoefficientsKernelPdS_PKdS1_iid$__internal_trig_reduction_slowpathd:
        /* <DEDUP_REMOVED lines=19> */
[----:B------:R-:W-:Y:S01]  /*0c30*/  IADD3 R14, PT, PT, RZ, -R19, -R16 ;  /* 0x80000013ff0e7210 */ /* 0x000fe20007ffe810 */
[----:B------:R-:W-:Y:S01]  /*0c40*/  IMAD.SHL.U32 R15, R10, 0x800, RZ ;  /* 0x000008000a0f7824 */ /* 0x000fe200078e00ff */
[----:B------:R-:W-:Y:S01]  /*0c50*/  LOP3.LUT R27, R27, 0x80000000, RZ, 0xfc, !PT ;  /* 0x800000001b1b7812 */ /* 0x000fe200078efcff */
[----:B------:R-:W-:Y:S01]  /*0c60*/  IMAD.MOV.U32 R19, RZ, RZ, RZ ;  /* 0x000000ffff137224 */ /* 0x000fe200078e00ff */
[----:B------:R-:W-:-:S07]  /*0c70*/  CS2R R12, SRZ ;  /* 0x00000000000c7805 */ /* 0x000fce000001ff00 */
.L_x_42:
        /* <DEDUP_REMOVED lines=9> */
[----:B------:R-:W-:-:S03]  /*0d10*/  IMAD R28, R11, R15, RZ ;  /* 0x0000000f0b1c7224 */ /* 0x000fc600078e02ff */
[----:B------:R-:W-:Y:S01]  /*0d20*/  IADD3 R13, P0, PT, R29, R13, RZ ;  /* 0x0000000d1d0d7210 */ /* 0x000fe20007f1e0ff */
[C---:B------:R-:W-:Y:S02]  /*0d30*/  IMAD R29, R19.reuse, 0x8, R1 ;  /* 0x00000008131d7824 */ /* 0x040fe400078e0201 */
[----:B------:R-:W-:Y:S01]  /*0d40*/  VIADD R19, R19, 0x1 ;  /* 0x0000000113137836 */ /* 0x000fe20000000000 */
[----:B------:R-:W-:Y:S01]  /*0d50*/  IADD3 R13, P1, PT, R28, R13, RZ ;  /* 0x0000000d1c0d7210 */ /* 0x000fe20007f3e0ff */
[----:B------:R-:W-:-:S04]  /*0d60*/  IMAD.HI.U32 R28, R10, R27, RZ ;  /* 0x0000001b0a1c7227 */ /* 0x000fc800078e00ff */
[----:B------:R-:W-:Y:S01]  /*0d70*/  IMAD.X R10, RZ, RZ, R28, P2 ;  /* 0x000000ffff0a7224 */ /* 0x000fe200010e061c */
[----:B------:R0:W-:Y:S01]  /*0d80*/  STL.64 [R29], R12 ;  /* 0x0000000c1d007387 */ /* 0x0001e20000100a00 */
[----:B------:R-:W-:-:S05]  /*0d90*/  IMAD.HI.U32 R28, R11, R15, RZ ;  /* 0x0000000f0b1c7227 */ /* 0x000fca00078e00ff */
[----:B------:R-:W-:Y:S01]  /*0da0*/  IADD3.X R28, P0, PT, R28, R10, RZ, P0, !PT ;  /* 0x0000000a1c1c7210 */ /* 0x000fe2000071e4ff */
[----:B------:R-:W-:-:S04]  /*0db0*/  IMAD.HI.U32 R10, R11, R27, RZ ;  /* 0x0000001b0b0a7227 */ /* 0x000fc800078e00ff */
[----:B------:R-:W-:Y:S01]  /*0dc0*/  IMAD.X R10, RZ, RZ, R10, P0 ;  /* 0x000000ffff0a7224 */ /* 0x000fe200000e060a */
[----:B------:R-:W-:Y:S01]  /*0dd0*/  ISETP.NE.AND P0, PT, R14, -0xf, PT ;  /* 0xfffffff10e00780c */ /* 0x000fe20003f05270 */
[----:B------:R-:W-:-:S05]  /*0de0*/  IMAD R11, R11, R27, RZ ;  /* 0x0000001b0b0b7224 */ /* 0x000fca00078e02ff */
[----:B------:R-:W-:-:S05]  /*0df0*/  IADD3.X R28, P1, PT, R11, R28, RZ, P1, !PT ;  /* 0x0000001c0b1c7210 */ /* 0x000fca0000f3e4ff */
[----:B0-----:R-:W-:Y:S02]  /*0e00*/  IMAD.X R13, RZ, RZ, R10, P1 ;  /* 0x000000ffff0d7224 */ /* 0x001fe400008e060a */
[----:B------:R-:W-:Y:S01]  /*0e10*/  IMAD.MOV.U32 R12, RZ, RZ, R28 ;  /* 0x000000ffff0c7224 */ /* 0x000fe200078e001c */
[----:B------:R-:W-:Y:S06]  /*0e20*/  @P0 BRA `(.L_x_42) ;  /* 0xfffffffc00940947 */ /* 0x000fec000383ffff */
[----:B------:R-:W-:Y:S05]  /*0e30*/  BSYNC.RECONVERGENT B4 ;  /* 0x0000000000047941 */ /* 0x000fea0003800200 */
.L_x_41:
[----:B------:R-:W-:-:S07]  /*0e40*/  IMAD.MOV.U32 R3, RZ, RZ, R16 ;  /* 0x000000ffff037224 */ /* 0x000fce00078e0010 */
.L_x_40:
[----:B------:R-:W-:Y:S05]  /*0e50*/  BSYNC.RECONVERGENT B3 ;  /* 0x0000000000037941 */ /* 0x000fea0003800200 */
.L_x_39:
[C---:B------:R-:W-:Y:S02]  /*0e60*/  LOP3.LUT R8, R17.reuse, 0x7ff, RZ, 0xc0, !PT ;  /* 0x000007ff11087812 */ /* 0x040fe400078ec0ff */
[----:B------:R-:W-:-:S03]  /*0e70*/  LOP3.LUT P0, R19, R17, 0x3f, RZ, 0xc0, !PT ;  /* 0x0000003f11137812 */ /* 0x000fc6000780c0ff */
[----:B------:R-:W-:-:S05]  /*0e80*/  VIADD R8, R8, 0xfffffc00 ;  /* 0xfffffc0008087836 */ /* 0x000fca0000000000 */
[----:B------:R-:W-:-:S05]  /*0e90*/  SHF.R.U32.HI R8, RZ, 0x6, R8 ;  /* 0x00000006ff087819 */ /* 0x000fca0000011608 */
        /* <DEDUP_REMOVED lines=12> */
[C-C-:B------:R-:W-:Y:S02]  /*0f60*/  @P0 SHF.R.U64 R28, R10.reuse, 0x1, R11.reuse ;  /* 0x000000010a1c0819 */ /* 0x140fe4000000120b */
[----:B------:R-:W-:Y:S02]  /*0f70*/  @P0 SHF.L.U64.HI R17, R10, R19, R11 ;  /* 0x000000130a110219 */ /* 0x000fe4000001020b */
[----:B------:R-:W-:-:S02]  /*0f80*/  @P0 LOP3.LUT R10, R15, R14, RZ, 0xfc, !PT ;  /* 0x0000000e0f0a0212 */ /* 0x000fc400078efcff */
[----:B------:R-:W-:Y:S02]  /*0f90*/  @P0 SHF.R.U32.HI R14, RZ, 0x1, R11 ;  /* 0x00000001ff0e0819 */ /* 0x000fe4000001160b */
[----:B0-----:R-:W-:Y:S02]  /*0fa0*/  @P0 SHF.R.U32.HI R12, RZ, R3, R16 ;  /* 0x00000003ff0c0219 */ /* 0x001fe40000011610 */
[----:B----4-:R-:W-:Y:S02]  /*0fb0*/  @P0 SHF.L.U32 R13, R8, R19, RZ ;  /* 0x00000013080d0219 */ /* 0x010fe400000006ff */
[----:B------:R-:W-:Y:S02]  /*0fc0*/  @P0 SHF.R.U64 R28, R28, R3, R14 ;  /* 0x000000031c1c0219 */ /* 0x000fe4000000120e */
[----:B------:R-:W-:Y:S01]  /*0fd0*/  @P0 LOP3.LUT R11, R17, R12, RZ, 0xfc, !PT ;  /* 0x0000000c110b0212 */ /* 0x000fe200078efcff */
[----:B------:R-:W-:Y:S01]  /*0fe0*/  IMAD.SHL.U32 R12, R10, 0x4, RZ ;  /* 0x000000040a0c7824 */ /* 0x000fe200078e00ff */
[----:B------:R-:W-:-:S02]  /*0ff0*/  @P0 SHF.L.U64.HI R19, R8, R19, R9 ;  /* 0x0000001308130219 */ /* 0x000fc40000010209 */
[----:B------:R-:W-:Y:S02]  /*1000*/  @P0 LOP3.LUT R8, R13, R28, RZ, 0xfc, !PT ;  /* 0x0000001c0d080212 */ /* 0x000fe400078efcff */
[----:B------:R-:W-:Y:S02]  /*1010*/  @P0 SHF.R.U32.HI R3, RZ, R3, R14 ;  /* 0x00000003ff030219 */ /* 0x000fe4000001160e */
[----:B------:R-:W-:Y:S02]  /*1020*/  SHF.L.U64.HI R10, R10, 0x2, R11 ;  /* 0x000000020a0a7819 */ /* 0x000fe4000001020b */
[----:B------:R-:W-:Y:S02]  /*1030*/  SHF.L.W.U32.HI R16, R11, 0x2, R8 ;  /* 0x000000020b107819 */ /* 0x000fe40000010e08 */
[----:B------:R-:W-:Y:S02]  /*1040*/  @P0 LOP3.LUT R9, R19, R3, RZ, 0xfc, !PT ;  /* 0x0000000313090212 */ /* 0x000fe400078efcff */
        /* <DEDUP_REMOVED lines=32> */
.L_x_44:
[----:B------:R-:W-:Y:S05]  /*1250*/  BSYNC.RECONVERGENT B3 ;  /* 0x0000000000037941 */ /* 0x000fea0003800200 */
.L_x_43:
[----:B------:R-:W-:-:S04]  /*1260*/  IMAD.WIDE.U32 R12, R16, 0x2168c235, RZ ;  /* 0x2168c235100c7825 */ /* 0x000fc800078e00ff */
[----:B------:R-:W-:Y:S01]  /*1270*/  IMAD.MOV.U32 R10, RZ, RZ, R13 ;  /* 0x000000ffff0a7224 */ /* 0x000fe200078e000d */
[----:B------:R-:W-:Y:S01]  /*1280*/  IADD3 RZ, P1, PT, R12, R12, RZ ;  /* 0x0000000c0cff7210 */ /* 0x000fe20007f3e0ff */
[----:B------:R-:W-:Y:S02]  /*1290*/  IMAD.MOV.U32 R11, RZ, RZ, RZ ;  /* 0x000000ffff0b7224 */ /* 0x000fe400078e00ff */
        /* <DEDUP_REMOVED lines=19> */
[----:B------:R-:W-:-:S02]  /*13d0*/  SHF.R.U32.HI R13, RZ, 0x1e, R9 ;  /* 0x0000001eff0d7819 */ /* 0x000fc40000011609 */
[----:B------:R-:W-:Y:S01]  /*13e0*/  SHF.R.U64 R10, R10, 0xa, R11 ;  /* 0x0000000a0a0a7819 */ /* 0x000fe2000000120b */
[----:B------:R-:W-:Y:S01]  /*13f0*/  IMAD.SHL.U32 R12, R12, 0x100000, RZ ;  /* 0x001000000c0c7824 */ /* 0x000fe200078e00ff */
[----:B------:R-:W-:Y:S02]  /*1400*/  LEA.HI R8, R8, R13, RZ, 0x1 ;  /* 0x0000000d08087211 */ /* 0x000fe400078f08ff */
[----:B------:R-:W-:Y:S02]  /*1410*/  IADD3 R10, P2, PT, R10, 0x1, RZ ;  /* 0x000000010a0a7810 */ /* 0x000fe40007f5e0ff */
[----:B------:R-:W-:Y:S01]  /*1420*/  @!P0 LOP3.LUT R3, R3, 0x80000000, RZ, 0x3c, !PT ;  /* 0x8000000003038812 */ /* 0x000fe200078e3cff */
[----:B------:R-:W-:Y:S01]  /*1430*/  @P1 IMAD.MOV R8, RZ, RZ, -R8 ;  /* 0x000000ffff081224 */ /* 0x000fe200078e0a08 */
[----:B------:R-:W-:-:S04]  /*1440*/  LEA.HI.X R11, R11, RZ, RZ, 0x16, P2 ;  /* 0x000000ff0b0b7211 */ /* 0x000fc800010fb4ff */
[--C-:B------:R-:W-:Y:S02]  /*1450*/  SHF.R.U64 R10, R10, 0x1, R11.reuse ;  /* 0x000000010a0a7819 */ /* 0x100fe4000000120b */
[----:B------:R-:W-:Y:S02]  /*1460*/  SHF.R.U32.HI R9, RZ, 0x1, R11 ;  /* 0x00000001ff097819 */ /* 0x000fe4000001160b */
[----:B------:R-:W-:-:S04]  /*1470*/  IADD3 R10, P2, P3, RZ, RZ, R10 ;  /* 0x000000ffff0a7210 */ /* 0x000fc80007b5e00a */
[----:B------:R-:W-:-:S04]  /*1480*/  IADD3.X R12, PT, PT, R12, 0x3fe00000, R9, P2, P3 ;  /* 0x3fe000000c0c7810 */ /* 0x000fc800017e6409 */
[----:B------:R-:W-:-:S07]  /*1490*/  LOP3.LUT R11, R12, R3, RZ, 0xfc, !PT ;  /* 0x000000030c0b7212 */ /* 0x000fce00078efcff */
.L_x_38:
[----:B------:R-:W-:Y:S02]  /*14a0*/  IMAD.MOV.U32 R27, RZ, RZ, 0x0 ;  /* 0x00000000ff1b7424 */ /* 0x000fe400078e00ff */
[----:B------:R-:W-:Y:S02]  /*14b0*/  IMAD.MOV.U32 R3, RZ, RZ, R8 ;  /* 0x000000ffff037224 */ /* 0x000fe400078e0008 */
[----:B------:R-:W-:Y:S05]  /*14c0*/  RET.REL.NODEC R26 `(_Z27calculateCoefficientsKernelPdS_PKdS1_iid) ;  /* 0xffffffe81acc7950 */ /* 0x000fea0003c3ffff */
.L_x_45:
        /* <DEDUP_REMOVED lines=11> */
.L_x_48:


//--------------------- .nv.global.init           --------------------------
	.section	.nv.global.init,"aw",@progbits
	.align	16
.nv.global.init:
	.type		__cudart_sin_cos_coeffs,@object
	.size		__cudart_sin_cos_coeffs,(__cudart_i2opi_d - __cudart_sin_cos_coeffs)
__cudart_sin_cos_coeffs:
        /*0000*/ 	.byte	0x46, 0xd2, 0xb0, 0x2c, 0xf1, 0xe5, 0x5a, 0xbe, 0x92, 0xe3, 0xac, 0x69, 0xe3, 0x1d, 0xc7, 0x3e
        /*0010*/ 	.byte	0xa1, 0x62, 0xdb, 0x19, 0xa0, 0x01, 0x2a, 0xbf, 0x18, 0x08, 0x11, 0x11, 0x11, 0x11, 0x81, 0x3f
        /*0020*/ 	.byte	0x54, 0x55, 0x55, 0x55, 0x55, 0x55, 0xc5, 0xbf, 0x00, 0x00, 0x00, 0x00, 0x00, 0x00, 0x00, 0x00
        /*0030*/ 	.byte	0x00, 0x00, 0x00, 0x00, 0x00, 0x00, 0x00, 0x00, 0x64, 0x81, 0xfd, 0x20, 0x83, 0xff, 0xa8, 0xbd
        /*0040*/ 	.byte	0x28, 0x85, 0xef, 0xc1, 0xa7, 0xee, 0x21, 0x3e, 0xd9, 0xe6, 0x06, 0x8e, 0x4f, 0x7e, 0x92, 0xbe
        /*0050*/ 	.byte	0xe9, 0xbc, 0xdd, 0x19, 0xa0, 0x01, 0xfa, 0x3e, 0x47, 0x5d, 0xc1, 0x16, 0x6c, 0xc1, 0x56, 0xbf
        /*0060*/ 	.byte	0x51, 0x55, 0x55, 0x55, 0x55, 0x55, 0xa5, 0x3f, 0x00, 0x00, 0x00, 0x00, 0x00, 0x00, 0xe0, 0xbf
        /*0070*/ 	.byte	0x00, 0x00, 0x00, 0x00, 0x00, 0x00, 0xf0, 0x3f, 0x00, 0x00, 0x00, 0x00, 0x00, 0x00, 0x00, 0x00
	.type		__cudart_i2opi_d,@object
	.size		__cudart_i2opi_d,(.L_0 - __cudart_i2opi_d)
__cudart_i2opi_d:
        /* <DEDUP_REMOVED lines=9> */
.L_0:


//--------------------- .nv.shared.reserved.0     --------------------------
	.section	.nv.shared.reserved.0,"aw",@nobits
	.weak		__nv_reservedSMEM_offset_0_alias
	.size		__nv_reservedSMEM_offset_0_alias, 0, 64
	.other		__nv_reservedSMEM_offset_0_alias,@"STO_CUDA_RESERVED_SHARED STV_DEFAULT"
__nv_reservedSMEM_offset_0_alias:
	.zero		0
	.zero		64


//--------------------- .nv.constant0._Z27normalizeCoefficientsKernelPdS_PKdS1_ii --------------------------
	.section	.nv.constant0._Z27normalizeCoefficientsKernelPdS_PKdS1_ii,"a",@progbits
	.sectionflags	@""
	.align	4
.nv.constant0._Z27normalizeCoefficientsKernelPdS_PKdS1_ii:
	.zero		936


//--------------------- .nv.constant0._Z21calculateSeriesKernelPdPKdS1_S1_iid --------------------------
	.section	.nv.constant0._Z21calculateSeriesKernelPdPKdS1_S1_iid,"a",@progbits
	.sectionflags	@""
	.align	4
.nv.constant0._Z21calculateSeriesKernelPdPKdS1_S1_iid:
	.zero		944


//--------------------- .nv.constant0._Z27calculateCoefficientsKernelPdS_PKdS1_iid --------------------------
	.section	.nv.constant0._Z27calculateCoefficientsKernelPdS_PKdS1_iid,"a",@progbits
	.sectionflags	@""
	.align	4
.nv.constant0._Z27calculateCoefficientsKernelPdS_PKdS1_iid:
	.zero		944


//--------------------- SYMBOLS --------------------------

	.type		.nv.reservedSmem.offset0,@object
	.size		.nv.reservedSmem.offset0,0x4
